	.target	sm_90a

	.elftype	@"ET_EXEC"


//--------------------- .note.nv.tkinfo           --------------------------
	.section	.note.nv.tkinfo,"",@"SHT_NOTE"
	.sectionflags	@"SHF_NOTE_NV_TKINFO"
	.tkinfo
        /*0018*/ 	.word	0x00000002
        /*0030*/ 	.string	""
        /*0030*/ 	.string	"ptxas"
        /*0030*/ 	.string	"Cuda compilation tools, release 13.0, V13.0.88"
        /*0030*/ 	.string	"Build cuda_13.0.r13.0/compiler.36424714_0"
        /*0030*/ 	.string	"-arch sm_90a -m 64 "



//--------------------- .note.nv.cuinfo           --------------------------
	.section	.note.nv.cuinfo,"",@"SHT_NOTE"
	.sectionflags	@"SHF_NOTE_NV_CUINFO"
        /*0018*/ 	.short	0x0002
        /*001a*/ 	.short	0x005a
        /*001c*/ 	.short	0x0082
	.zero		2


//--------------------- .nv.info                  --------------------------
	.section	.nv.info,"",@"SHT_CUDA_INFO"
	.align	4


	//----- nvinfo : EIATTR_REGCOUNT
	.align		4
        /*0000*/ 	.byte	0x04, 0x2f
        /*0002*/ 	.short	(.L_15 - .L_14)
	.align		4
.L_14:
        /*0004*/ 	.word	index@(_ZN7cutlass13device_kernelINS_4gemm6kernel13GemmUniversalIN4cute5tupleIJiiiiEEENS1_10collective13CollectiveMmaINS1_34MainloopSm90TmaGmmaWarpSpecializedILi9ENS5_IJNS4_1CILi1EEESB_SB_EEENS1_35KernelTmaWarpSpecializedCooperativeEEENS5_IJNSA_ILi128EEENSA_ILi256EEENSA_ILi32EEEEEENS_6half_tENS5_IJlSB_lEEESJ_SK_NS4_8TiledMMAINS4_8MMA_AtomIJNS4_4SM904GMMA26MMA_64x256x16_F32F16F16_SSILNSO_5MajorE0ELSQ_0ELNSO_7ScaleInE1ELSR_1EEEEEENS4_6LayoutINS5_IJNSA_ILi2EEESB_SB_EEENS5_IJSB_NSA_ILi0EEESX_EEEEENS5_IJNS4_10UnderscoreES10_S10_EEEEENS4_13SM90_TMA_LOADENS4_14ComposedLayoutINS4_7SwizzleILi2ELi4ELi3EEENS4_18smem_ptr_flag_bitsILi16EEENSU_INS5_IJNSA_ILi8EEESH_EEENS5_IJSH_SB_EEEEEEEvNS4_8identityES13_S1D_vS1E_EENS_8epilogue10collective6detail29Sm90TmaWarpSpecializedAdapterINS1H_15DefaultEpilogueISJ_SK_SK_NS1G_6thread17LinearCombinationISJ_Li1EffLNS1L_9ScaleType4KindE0ELNS_15FloatRoundStyleE2ESJ_EENS1_15EpilogueDefaultEEEEEvvEEEEvNT_6ParamsE)
        /*0008*/ 	.word	0x000000a8


	//----- nvinfo : EIATTR_FRAME_SIZE
	.align		4
.L_15:
        /*000c*/ 	.byte	0x04, 0x11
        /*000e*/ 	.short	(.L_17 - .L_16)
	.align		4
.L_16:
        /*0010*/ 	.word	index@(_ZN7cutlass13device_kernelINS_4gemm6kernel13GemmUniversalIN4cute5tupleIJiiiiEEENS1_10collective13CollectiveMmaINS1_34MainloopSm90TmaGmmaWarpSpecializedILi9ENS5_IJNS4_1CILi1EEESB_SB_EEENS1_35KernelTmaWarpSpecializedCooperativeEEENS5_IJNSA_ILi128EEENSA_ILi256EEENSA_ILi32EEEEEENS_6half_tENS5_IJlSB_lEEESJ_SK_NS4_8TiledMMAINS4_8MMA_AtomIJNS4_4SM904GMMA26MMA_64x256x16_F32F16F16_SSILNSO_5MajorE0ELSQ_0ELNSO_7ScaleInE1ELSR_1EEEEEENS4_6LayoutINS5_IJNSA_ILi2EEESB_SB_EEENS5_IJSB_NSA_ILi0EEESX_EEEEENS5_IJNS4_10UnderscoreES10_S10_EEEEENS4_13SM90_TMA_LOADENS4_14ComposedLayoutINS4_7SwizzleILi2ELi4ELi3EEENS4_18smem_ptr_flag_bitsILi16EEENSU_INS5_IJNSA_ILi8EEESH_EEENS5_IJSH_SB_EEEEEEEvNS4_8identityES13_S1D_vS1E_EENS_8epilogue10collective6detail29Sm90TmaWarpSpecializedAdapterINS1H_15DefaultEpilogueISJ_SK_SK_NS1G_6thread17LinearCombinationISJ_Li1EffLNS1L_9ScaleType4KindE0ELNS_15FloatRoundStyleE2ESJ_EENS1_15EpilogueDefaultEEEEEvvEEEEvNT_6ParamsE)
        /*0014*/ 	.word	0x00000000


	//----- nvinfo : EIATTR_MIN_STACK_SIZE
	.align		4
.L_17:
        /*0018*/ 	.byte	0x04, 0x12
        /*001a*/ 	.short	(.L_19 - .L_18)
	.align		4
.L_18:
        /*001c*/ 	.word	index@(_ZN7cutlass13device_kernelINS_4gemm6kernel13GemmUniversalIN4cute5tupleIJiiiiEEENS1_10collective13CollectiveMmaINS1_34MainloopSm90TmaGmmaWarpSpecializedILi9ENS5_IJNS4_1CILi1EEESB_SB_EEENS1_35KernelTmaWarpSpecializedCooperativeEEENS5_IJNSA_ILi128EEENSA_ILi256EEENSA_ILi32EEEEEENS_6half_tENS5_IJlSB_lEEESJ_SK_NS4_8TiledMMAINS4_8MMA_AtomIJNS4_4SM904GMMA26MMA_64x256x16_F32F16F16_SSILNSO_5MajorE0ELSQ_0ELNSO_7ScaleInE1ELSR_1EEEEEENS4_6LayoutINS5_IJNSA_ILi2EEESB_SB_EEENS5_IJSB_NSA_ILi0EEESX_EEEEENS5_IJNS4_10UnderscoreES10_S10_EEEEENS4_13SM90_TMA_LOADENS4_14ComposedLayoutINS4_7SwizzleILi2ELi4ELi3EEENS4_18smem_ptr_flag_bitsILi16EEENSU_INS5_IJNSA_ILi8EEESH_EEENS5_IJSH_SB_EEEEEEEvNS4_8identityES13_S1D_vS1E_EENS_8epilogue10collective6detail29Sm90TmaWarpSpecializedAdapterINS1H_15DefaultEpilogueISJ_SK_SK_NS1G_6thread17LinearCombinationISJ_Li1EffLNS1L_9ScaleType4KindE0ELNS_15FloatRoundStyleE2ESJ_EENS1_15EpilogueDefaultEEEEEvvEEEEvNT_6ParamsE)
        /*0020*/ 	.word	0x00000000
.L_19:


//--------------------- .nv.compat                --------------------------
	.section	.nv.compat,"",@"SHT_CUDA_COMPAT_INFO"
	.align	4
        /*0000*/ 	.byte	0x02, 0x09, 0x01, 0x00, 0x02, 0x02, 0x04, 0x00, 0x02, 0x05, 0x05, 0x00, 0x03, 0x07, 0x01, 0x01
        /*0010*/ 	.byte	0x02, 0x03, 0x01, 0x00, 0x02, 0x06, 0x01, 0x00, 0x04, 0x0b, 0x08, 0x00, 0x00, 0x00, 0x00, 0x00
        /*0020*/ 	.byte	0x00, 0x00, 0x00, 0x00


//--------------------- .nv.info._ZN7cutlass13device_kernelINS_4gemm6kernel13GemmUniversalIN4cute5tupleIJiiiiEEENS1_10collective13CollectiveMmaINS1_34MainloopSm90TmaGmmaWarpSpecializedILi9ENS5_IJNS4_1CILi1EEESB_SB_EEENS1_35KernelTmaWarpSpecializedCooperativeEEENS5_IJNSA_ILi128EEENSA_ILi256EEENSA_ILi32EEEEEENS_6half_tENS5_IJlSB_lEEESJ_SK_NS4_8TiledMMAINS4_8MMA_AtomIJNS4_4SM904GMMA26MMA_64x256x16_F32F16F16_SSILNSO_5MajorE0ELSQ_0ELNSO_7ScaleInE1ELSR_1EEEEEENS4_6LayoutINS5_IJNSA_ILi2EEESB_SB_EEENS5_IJSB_NSA_ILi0EEESX_EEEEENS5_IJNS4_10UnderscoreES10_S10_EEEEENS4_13SM90_TMA_LOADENS4_14ComposedLayoutINS4_7SwizzleILi2ELi4ELi3EEENS4_18smem_ptr_flag_bitsILi16EEENSU_INS5_IJNSA_ILi8EEESH_EEENS5_IJSH_SB_EEEEEEEvNS4_8identityES13_S1D_vS1E_EENS_8epilogue10collective6detail29Sm90TmaWarpSpecializedAdapterINS1H_15DefaultEpilogueISJ_SK_SK_NS1G_6thread17LinearCombinationISJ_Li1EffLNS1L_9ScaleType4KindE0ELNS_15FloatRoundStyleE2ESJ_EENS1_15EpilogueDefaultEEEEEvvEEEEvNT_6ParamsE --------------------------
	.section	.nv.info._ZN7cutlass13device_kernelINS_4gemm6kernel13GemmUniversalIN4cute5tupleIJiiiiEEENS1_10collective13CollectiveMmaINS1_34MainloopSm90TmaGmmaWarpSpecializedILi9ENS5_IJNS4_1CILi1EEESB_SB_EEENS1_35KernelTmaWarpSpecializedCooperativeEEENS5_IJNSA_ILi128EEENSA_ILi256EEENSA_ILi32EEEEEENS_6half_tENS5_IJlSB_lEEESJ_SK_NS4_8TiledMMAINS4_8MMA_AtomIJNS4_4SM904GMMA26MMA_64x256x16_F32F16F16_SSILNSO_5MajorE0ELSQ_0ELNSO_7ScaleInE1ELSR_1EEEEEENS4_6LayoutINS5_IJNSA_ILi2EEESB_SB_EEENS5_IJSB_NSA_ILi0EEESX_EEEEENS5_IJNS4_10UnderscoreES10_S10_EEEEENS4_13SM90_TMA_LOADENS4_14ComposedLayoutINS4_7SwizzleILi2ELi4ELi3EEENS4_18smem_ptr_flag_bitsILi16EEENSU_INS5_IJNSA_ILi8EEESH_EEENS5_IJSH_SB_EEEEEEEvNS4_8identityES13_S1D_vS1E_EENS_8epilogue10collective6detail29Sm90TmaWarpSpecializedAdapterINS1H_15DefaultEpilogueISJ_SK_SK_NS1G_6thread17LinearCombinationISJ_Li1EffLNS1L_9ScaleType4KindE0ELNS_15FloatRoundStyleE2ESJ_EENS1_15EpilogueDefaultEEEEEvvEEEEvNT_6ParamsE,"",@"SHT_CUDA_INFO"
	.sectionflags	@""
	.align	4


	//----- nvinfo : EIATTR_CUDA_API_VERSION
	.align		4
        /*0000*/ 	.byte	0x04, 0x37
        /*0002*/ 	.short	(.L_21 - .L_20)
.L_20:
        /*0004*/ 	.word	0x00000082


	//----- nvinfo : EIATTR_KPARAM_INFO
	.align		4
.L_21:
        /*0008*/ 	.byte	0x04, 0x17
        /*000a*/ 	.short	(.L_23 - .L_22)
.L_22:
        /*000c*/ 	.word	0x00000000
        /*0010*/ 	.short	0x0000
        /*0012*/ 	.short	0x0070
        /*0014*/ 	.byte	0x00, 0xf0, 0x01, 0x10


	//----- nvinfo : EIATTR_SPARSE_MMA_MASK
	.align		4
.L_23:
        /*0018*/ 	.byte	0x03, 0x50
        /*001a*/ 	.short	0x0000


	//----- nvinfo : EIATTR_MAXREG_COUNT
	.align		4
        /*001c*/ 	.byte	0x03, 0x1b
        /*001e*/ 	.short	0x00a8


	//----- nvinfo : EIATTR_NUM_BARRIERS
	.align		4
        /*0020*/ 	.byte	0x02, 0x4c
        /*0022*/ 	.byte	0x01
	.zero		1


	//----- nvinfo : EIATTR_EXTERNS
	.align		4
        /*0024*/ 	.byte	0x04, 0x0f
        /*0026*/ 	.short	(.L_25 - .L_24)


	//   ....[0]....
	.align		4
.L_24:
        /*0028*/ 	.word	index@(__assertfail)


	//----- nvinfo : EIATTR_MERCURY_ISA_VERSION
	.align		4
.L_25:
        /*002c*/ 	.byte	0x03, 0x5f
        /*002e*/ 	.short	0x0101


	//----- nvinfo : EIATTR_INT_WARP_WIDE_INSTR_OFFSETS
	.align		4
        /*0030*/ 	.byte	0x04, 0x31
        /*0032*/ 	.short	(.L_27 - .L_26)


	//   ....[0]....
.L_26:
        /*0034*/ 	.word	0x00000480


	//   ....[1]....
        /*0038*/ 	.word	0x000004b0


	//   ....[2]....
        /*003c*/ 	.word	0x00000590


	//----- nvinfo : EIATTR_COOP_GROUP_MASK_REGIDS
	.align		4
.L_27:
        /*0040*/ 	.byte	0x04, 0x29
        /*0042*/ 	.short	(.L_29 - .L_28)


	//   ....[0]....
.L_28:
        /*0044*/ 	.word	0xffffffff


	//   ....[1]....
        /*0048*/ 	.word	0xffffffff


	//   ....[2]....
        /*004c*/ 	.word	0xffffffff


	//   ....[3]....
        /*0050*/ 	.word	0xffffffff


	//   ....[4]....
        /*0054*/ 	.word	0xffffffff


	//----- nvinfo : EIATTR_COOP_GROUP_INSTR_OFFSETS
	.align		4
.L_29:
        /*0058*/ 	.byte	0x04, 0x28
        /*005a*/ 	.short	(.L_31 - .L_30)


	//   ....[0]....
.L_30:
        /*005c*/ 	.word	0x00000060


	//   ....[1]....
        /*0060*/ 	.word	0x00000070


	//   ....[2]....
        /*0064*/ 	.word	0x00000130


	//   ....[3]....
        /*0068*/ 	.word	0x00000390


	//   ....[4]....
        /*006c*/ 	.word	0x00001040


	//----- nvinfo : EIATTR_REG_RECONFIG
	.align		4
.L_31:
        /*0070*/ 	.byte	0x01, 0x54
	.zero		2


	//----- nvinfo : EIATTR_SYSCALL_OFFSETS
	.align		4
        /*0074*/ 	.byte	0x04, 0x46
        /*0076*/ 	.short	(.L_33 - .L_32)


	//   ....[0]....
.L_32:
        /*0078*/ 	.word	0x00001200


	//----- nvinfo : EIATTR_MBARRIER_INSTR_OFFSETS
	.align		4
.L_33:
        /*007c*/ 	.byte	0x04, 0x39
        /*007e*/ 	.short	(.L_35 - .L_34)


	//   ....[0]....
.L_34:
        /*0080*/ 	.word	0x00000250
        /*0084*/ 	.word	0x000000ff
        /*0088*/ 	.word	0x00000000
        /*008c*/ 	.short	0x0100
        /*008e*/ 	.byte	0x08
	.zero		1


	//   ....[1]....
        /*0090*/ 	.word	0x00000260
        /*0094*/ 	.word	0x000000ff
        /*0098*/ 	.word	0x00000048
        /*009c*/ 	.short	0x0100
        /*009e*/ 	.byte	0x08
	.zero		1


	//   ....[2]....
        /*00a0*/ 	.word	0x00000270
        /*00a4*/ 	.word	0x000000ff
        /*00a8*/ 	.word	0x00000008
        /*00ac*/ 	.short	0x0100
        /*00ae*/ 	.byte	0x08
	.zero		1


	//   ....[3]....
        /*00b0*/ 	.word	0x00000280
        /*00b4*/ 	.word	0x000000ff
        /*00b8*/ 	.word	0x00000050
        /*00bc*/ 	.short	0x0100
        /*00be*/ 	.byte	0x08
	.zero		1


	//   ....[4]....
        /*00c0*/ 	.word	0x00000290
        /*00c4*/ 	.word	0x000000ff
        /*00c8*/ 	.word	0x00000010
        /*00cc*/ 	.short	0x0100
        /*00ce*/ 	.byte	0x08
	.zero		1


	//   ....[5]....
        /*00d0*/ 	.word	0x000002a0
        /*00d4*/ 	.word	0x000000ff
        /*00d8*/ 	.word	0x00000058
        /*00dc*/ 	.short	0x0100
        /*00de*/ 	.byte	0x08
	.zero		1


	//   ....[6]....
        /*00e0*/ 	.word	0x000002b0
        /*00e4*/ 	.word	0x000000ff
        /*00e8*/ 	.word	0x00000018
        /*00ec*/ 	.short	0x0100
        /*00ee*/ 	.byte	0x08
	.zero		1


	//   ....[7]....
        /*00f0*/ 	.word	0x000002c0
        /*00f4*/ 	.word	0x000000ff
        /*00f8*/ 	.word	0x00000060
        /*00fc*/ 	.short	0x0100
        /*00fe*/ 	.byte	0x08
	.zero		1


	//   ....[8]....
        /*0100*/ 	.word	0x000002d0
        /*0104*/ 	.word	0x000000ff
        /*0108*/ 	.word	0x00000020
        /*010c*/ 	.short	0x0100
        /*010e*/ 	.byte	0x08
	.zero		1


	//   ....[9]....
        /*0110*/ 	.word	0x000002e0
        /*0114*/ 	.word	0x000000ff
        /*0118*/ 	.word	0x00000068
        /*011c*/ 	.short	0x0100
        /*011e*/ 	.byte	0x08
	.zero		1


	//   ....[10]....
        /*0120*/ 	.word	0x000002f0
        /*0124*/ 	.word	0x000000ff
        /*0128*/ 	.word	0x00000028
        /*012c*/ 	.short	0x0100
        /*012e*/ 	.byte	0x08
	.zero		1


	//   ....[11]....
        /*0130*/ 	.word	0x00000300
        /*0134*/ 	.word	0x000000ff
        /*0138*/ 	.word	0x00000070
        /*013c*/ 	.short	0x0100
        /*013e*/ 	.byte	0x08
	.zero		1


	//   ....[12]....
        /*0140*/ 	.word	0x00000310
        /*0144*/ 	.word	0x000000ff
        /*0148*/ 	.word	0x00000030
        /*014c*/ 	.short	0x0100
        /*014e*/ 	.byte	0x08
	.zero		1


	//   ....[13]....
        /*0150*/ 	.word	0x00000320
        /*0154*/ 	.word	0x000000ff
        /*0158*/ 	.word	0x00000078
        /*015c*/ 	.short	0x0100
        /*015e*/ 	.byte	0x08
	.zero		1


	//   ....[14]....
        /*0160*/ 	.word	0x00000330
        /*0164*/ 	.word	0x000000ff
        /*0168*/ 	.word	0x00000038
        /*016c*/ 	.short	0x0100
        /*016e*/ 	.byte	0x08
	.zero		1


	//   ....[15]....
        /*0170*/ 	.word	0x00000340
        /*0174*/ 	.word	0x000000ff
        /*0178*/ 	.word	0x00000080
        /*017c*/ 	.short	0x0100
        /*017e*/ 	.byte	0x08
	.zero		1


	//   ....[16]....
        /*0180*/ 	.word	0x00000350
        /*0184*/ 	.word	0x000000ff
        /*0188*/ 	.word	0x00000040
        /*018c*/ 	.short	0x0100
        /*018e*/ 	.byte	0x08
	.zero		1


	//   ....[17]....
        /*0190*/ 	.word	0x00000360
        /*0194*/ 	.word	0x000000ff
        /*0198*/ 	.word	0x00000088
        /*019c*/ 	.short	0x0100
        /*019e*/ 	.byte	0x08
	.zero		1


	//   ....[18]....
        /*01a0*/ 	.word	0x00000600
        /*01a4*/ 	.word	0x000000ff
        /*01a8*/ 	.word	0x000000a0
        /*01ac*/ 	.short	0x0100
        /*01ae*/ 	.byte	0x06
	.zero		1


	//   ....[19]....
        /*01b0*/ 	.word	0x00000660
        /*01b4*/ 	.word	0x000000ff
        /*01b8*/ 	.word	0x000000a8
        /*01bc*/ 	.short	0x0100
        /*01be*/ 	.byte	0x06
	.zero		1


	//   ....[20]....
        /*01c0*/ 	.word	0x00001280
        /*01c4*/ 	.word	0x00000003
        /*01c8*/ 	.word	0x00000000
        /*01cc*/ 	.short	0x010a
        /*01ce*/ 	.byte	0x3f
	.zero		1


	//   ....[21]....
        /*01d0*/ 	.word	0x000012c0
        /*01d4*/ 	.word	0x00000003
        /*01d8*/ 	.word	0x00000000
        /*01dc*/ 	.short	0x010a
        /*01de*/ 	.byte	0x3f
	.zero		1


	//   ....[22]....
        /*01e0*/ 	.word	0x00001570
        /*01e4*/ 	.word	0x000000ff
        /*01e8*/ 	.word	0x00000000
        /*01ec*/ 	.short	0x010a
        /*01ee*/ 	.byte	0x04
	.zero		1


	//   ....[23]....
        /*01f0*/ 	.word	0x000015b0
        /*01f4*/ 	.word	0x000000ff
        /*01f8*/ 	.word	0x00000000
        /*01fc*/ 	.short	0x010a
        /*01fe*/ 	.byte	0x04
	.zero		1


	//   ....[24]....
        /*0200*/ 	.word	0x00001720
        /*0204*/ 	.word	0x000000ff
        /*0208*/ 	.word	0x00000000
        /*020c*/ 	.short	0x0101
        /*020e*/ 	.byte	0x04
	.zero		1


	//   ....[25]....
        /*0210*/ 	.word	0x00001920
        /*0214*/ 	.word	0x000000ff
        /*0218*/ 	.word	0x00000000
        /*021c*/ 	.short	0x0101
        /*021e*/ 	.byte	0x06
	.zero		1


	//   ....[26]....
        /*0220*/ 	.word	0x0000a790
        /*0224*/ 	.word	0x0000000e
        /*0228*/ 	.word	0x00000048
        /*022c*/ 	.short	0x010a
        /*022e*/ 	.byte	0x3f
	.zero		1


	//   ....[27]....
        /*0230*/ 	.word	0x0000ab10
        /*0234*/ 	.word	0x00000006
        /*0238*/ 	.word	0x000000a8
        /*023c*/ 	.short	0x0101
        /*023e*/ 	.byte	0x3f
	.zero		1


	//   ....[28]....
        /*0240*/ 	.word	0x0000b240
        /*0244*/ 	.word	0x00000007
        /*0248*/ 	.word	0x00000000
        /*024c*/ 	.short	0x010a
        /*024e*/ 	.byte	0x3f
	.zero		1


	//   ....[29]....
        /*0250*/ 	.word	0x0000b2c0
        /*0254*/ 	.word	0x00000009
        /*0258*/ 	.word	0x00000000
        /*025c*/ 	.short	0x010a
        /*025e*/ 	.byte	0x3f
	.zero		1


	//   ....[30]....
        /*0260*/ 	.word	0x0000b350
        /*0264*/ 	.word	0x00000006
        /*0268*/ 	.word	0x00000000
        /*026c*/ 	.short	0x010a
        /*026e*/ 	.byte	0x3f
	.zero		1


	//   ....[31]....
        /*0270*/ 	.word	0x0000b3e0
        /*0274*/ 	.word	0x00000009
        /*0278*/ 	.word	0x00000000
        /*027c*/ 	.short	0x010a
        /*027e*/ 	.byte	0x3f
	.zero		1


	//   ....[32]....
        /*0280*/ 	.word	0x0000b470
        /*0284*/ 	.word	0x00000006
        /*0288*/ 	.word	0x00000000
        /*028c*/ 	.short	0x010a
        /*028e*/ 	.byte	0x3f
	.zero		1


	//   ....[33]....
        /*0290*/ 	.word	0x0000b500
        /*0294*/ 	.word	0x00000009
        /*0298*/ 	.word	0x00000000
        /*029c*/ 	.short	0x010a
        /*029e*/ 	.byte	0x3f
	.zero		1


	//   ....[34]....
        /*02a0*/ 	.word	0x0000b590
        /*02a4*/ 	.word	0x00000006
        /*02a8*/ 	.word	0x00000000
        /*02ac*/ 	.short	0x010a
        /*02ae*/ 	.byte	0x3f
	.zero		1


	//   ....[35]....
        /*02b0*/ 	.word	0x0000b620
        /*02b4*/ 	.word	0x00000009
        /*02b8*/ 	.word	0x00000000
        /*02bc*/ 	.short	0x010a
        /*02be*/ 	.byte	0x3f
	.zero		1


	//   ....[36]....
        /*02c0*/ 	.word	0x0000b6b0
        /*02c4*/ 	.word	0x00000003
        /*02c8*/ 	.word	0x00000000
        /*02cc*/ 	.short	0x010a
        /*02ce*/ 	.byte	0x3f
	.zero		1


	//   ....[37]....
        /*02d0*/ 	.word	0x0000b710
        /*02d4*/ 	.word	0x00000003
        /*02d8*/ 	.word	0x00000000
        /*02dc*/ 	.short	0x010a
        /*02de*/ 	.byte	0x3f
	.zero		1


	//   ....[38]....
        /*02e0*/ 	.word	0x0000b770
        /*02e4*/ 	.word	0x00000004
        /*02e8*/ 	.word	0x00000000
        /*02ec*/ 	.short	0x010a
        /*02ee*/ 	.byte	0x3f
	.zero		1


	//   ....[39]....
        /*02f0*/ 	.word	0x0000b840
        /*02f4*/ 	.word	0x0000000e
        /*02f8*/ 	.word	0x00000048
        /*02fc*/ 	.short	0x010a
        /*02fe*/ 	.byte	0x3f
	.zero		1


	//   ....[40]....
        /*0300*/ 	.word	0x0000b910
        /*0304*/ 	.word	0x00000007
        /*0308*/ 	.word	0x00000000
        /*030c*/ 	.short	0x010a
        /*030e*/ 	.byte	0x3f
	.zero		1


	//   ....[41]....
        /*0310*/ 	.word	0x0000b960
        /*0314*/ 	.word	0x00000009
        /*0318*/ 	.word	0x00000000
        /*031c*/ 	.short	0x010a
        /*031e*/ 	.byte	0x3f
	.zero		1


	//   ....[42]....
        /*0320*/ 	.word	0x0000b9b0
        /*0324*/ 	.word	0x00000006
        /*0328*/ 	.word	0x00000000
        /*032c*/ 	.short	0x010a
        /*032e*/ 	.byte	0x3f
	.zero		1


	//   ....[43]....
        /*0330*/ 	.word	0x0000ba00
        /*0334*/ 	.word	0x00000009
        /*0338*/ 	.word	0x00000000
        /*033c*/ 	.short	0x010a
        /*033e*/ 	.byte	0x3f
	.zero		1


	//   ....[44]....
        /*0340*/ 	.word	0x0000ba50
        /*0344*/ 	.word	0x00000006
        /*0348*/ 	.word	0x00000000
        /*034c*/ 	.short	0x010a
        /*034e*/ 	.byte	0x3f
	.zero		1


	//   ....[45]....
        /*0350*/ 	.word	0x0000baa0
        /*0354*/ 	.word	0x00000009
        /*0358*/ 	.word	0x00000000
        /*035c*/ 	.short	0x010a
        /*035e*/ 	.byte	0x3f
	.zero		1


	//   ....[46]....
        /*0360*/ 	.word	0x0000baf0
        /*0364*/ 	.word	0x00000006
        /*0368*/ 	.word	0x00000000
        /*036c*/ 	.short	0x010a
        /*036e*/ 	.byte	0x3f
	.zero		1


	//   ....[47]....
        /*0370*/ 	.word	0x0000bb40
        /*0374*/ 	.word	0x00000009
        /*0378*/ 	.word	0x00000000
        /*037c*/ 	.short	0x010a
        /*037e*/ 	.byte	0x3f
	.zero		1


	//----- nvinfo : EIATTR_NUM_MBARRIERS
	.align		4
.L_35:
        /*0380*/ 	.byte	0x03, 0x38
        /*0382*/ 	.short	0x0014


	//----- nvinfo : EIATTR_EXIT_INSTR_OFFSETS
	.align		4
        /*0384*/ 	.byte	0x04, 0x1c
        /*0386*/ 	.short	(.L_37 - .L_36)


	//   ....[0]....
.L_36:
        /*0388*/ 	.word	0x000006b0


	//   ....[1]....
        /*038c*/ 	.word	0x00000f70


	//   ....[2]....
        /*0390*/ 	.word	0x00009e00


	//   ....[3]....
        /*0394*/ 	.word	0x0000a430


	//   ....[4]....
        /*0398*/ 	.word	0x0000b700


	//----- nvinfo : EIATTR_MAX_THREADS
	.align		4
.L_37:
        /*039c*/ 	.byte	0x04, 0x05
        /*039e*/ 	.short	(.L_39 - .L_38)
.L_38:
        /*03a0*/ 	.word	0x00000180
        /*03a4*/ 	.word	0x00000001
        /*03a8*/ 	.word	0x00000001


	//----- nvinfo : EIATTR_CRS_STACK_SIZE
	.align		4
.L_39:
        /*03ac*/ 	.byte	0x04, 0x1e
        /*03ae*/ 	.short	(.L_41 - .L_40)
.L_40:
        /*03b0*/ 	.word	0x00000000


	//----- nvinfo : EIATTR_CBANK_PARAM_SIZE
	.align		4
.L_41:
        /*03b4*/ 	.byte	0x03, 0x19
        /*03b6*/ 	.short	0x0470


	//----- nvinfo : EIATTR_PARAM_CBANK
	.align		4
        /*03b8*/ 	.byte	0x04, 0x0a
        /*03ba*/ 	.short	(.L_43 - .L_42)
	.align		4
.L_42:
        /*03bc*/ 	.word	index@(.nv.constant0._ZN7cutlass13device_kernelINS_4gemm6kernel13GemmUniversalIN4cute5tupleIJiiiiEEENS1_10collective13CollectiveMmaINS1_34MainloopSm90TmaGmmaWarpSpecializedILi9ENS5_IJNS4_1CILi1EEESB_SB_EEENS1_35KernelTmaWarpSpecializedCooperativeEEENS5_IJNSA_ILi128EEENSA_ILi256EEENSA_ILi32EEEEEENS_6half_tENS5_IJlSB_lEEESJ_SK_NS4_8TiledMMAINS4_8MMA_AtomIJNS4_4SM904GMMA26MMA_64x256x16_F32F16F16_SSILNSO_5MajorE0ELSQ_0ELNSO_7ScaleInE1ELSR_1EEEEEENS4_6LayoutINS5_IJNSA_ILi2EEESB_SB_EEENS5_IJSB_NSA_ILi0EEESX_EEEEENS5_IJNS4_10UnderscoreES10_S10_EEEEENS4_13SM90_TMA_LOADENS4_14ComposedLayoutINS4_7SwizzleILi2ELi4ELi3EEENS4_18smem_ptr_flag_bitsILi16EEENSU_INS5_IJNSA_ILi8EEESH_EEENS5_IJSH_SB_EEEEEEEvNS4_8identityES13_S1D_vS1E_EENS_8epilogue10collective6detail29Sm90TmaWarpSpecializedAdapterINS1H_15DefaultEpilogueISJ_SK_SK_NS1G_6thread17LinearCombinationISJ_Li1EffLNS1L_9ScaleType4KindE0ELNS_15FloatRoundStyleE2ESJ_EENS1_15EpilogueDefaultEEEEEvvEEEEvNT_6ParamsE)
        /*03c0*/ 	.short	0x0210
        /*03c2*/ 	.short	0x0470


	//----- nvinfo : EIATTR_SW_WAR
	.align		4
.L_43:
        /*03c4*/ 	.byte	0x04, 0x36
        /*03c6*/ 	.short	(.L_45 - .L_44)
.L_44:
        /*03c8*/ 	.word	0x00000008
.L_45:


//--------------------- .nv.callgraph             --------------------------
	.section	.nv.callgraph,"",@"SHT_CUDA_CALLGRAPH"
	.align	4
	.sectionentsize	8
	.align		4
        /*0000*/ 	.word	0x00000000
	.align		4
        /*0004*/ 	.word	0xffffffff
	.align		4
        /*0008*/ 	.word	index@(_ZN7cutlass13device_kernelINS_4gemm6kernel13GemmUniversalIN4cute5tupleIJiiiiEEENS1_10collective13CollectiveMmaINS1_34MainloopSm90TmaGmmaWarpSpecializedILi9ENS5_IJNS4_1CILi1EEESB_SB_EEENS1_35KernelTmaWarpSpecializedCooperativeEEENS5_IJNSA_ILi128EEENSA_ILi256EEENSA_ILi32EEEEEENS_6half_tENS5_IJlSB_lEEESJ_SK_NS4_8TiledMMAINS4_8MMA_AtomIJNS4_4SM904GMMA26MMA_64x256x16_F32F16F16_SSILNSO_5MajorE0ELSQ_0ELNSO_7ScaleInE1ELSR_1EEEEEENS4_6LayoutINS5_IJNSA_ILi2EEESB_SB_EEENS5_IJSB_NSA_ILi0EEESX_EEEEENS5_IJNS4_10UnderscoreES10_S10_EEEEENS4_13SM90_TMA_LOADENS4_14ComposedLayoutINS4_7SwizzleILi2ELi4ELi3EEENS4_18smem_ptr_flag_bitsILi16EEENSU_INS5_IJNSA_ILi8EEESH_EEENS5_IJSH_SB_EEEEEEEvNS4_8identityES13_S1D_vS1E_EENS_8epilogue10collective6detail29Sm90TmaWarpSpecializedAdapterINS1H_15DefaultEpilogueISJ_SK_SK_NS1G_6thread17LinearCombinationISJ_Li1EffLNS1L_9ScaleType4KindE0ELNS_15FloatRoundStyleE2ESJ_EENS1_15EpilogueDefaultEEEEEvvEEEEvNT_6ParamsE)
	.align		4
        /*000c*/ 	.word	index@(__assertfail)
	.align		4
        /*0010*/ 	.word	0x00000000
	.align		4
        /*0014*/ 	.word	0xfffffffe
	.align		4
        /*0018*/ 	.word	0x00000000
	.align		4
        /*001c*/ 	.word	0xfffffffd
	.align		4
        /*0020*/ 	.word	0x00000000
	.align		4
        /*0024*/ 	.word	0xfffffffc


//--------------------- .nv.constant4             --------------------------
	.section	.nv.constant4,"a",@progbits
	.align	8
	.align		8
.nv.constant4:
        /*0000*/ 	.dword	__assertfail
	.align		8
        /*0008*/ 	.dword	__unnamed_1
	.align		8
        /*0010*/ 	.dword	_ZN40_INTERNAL_65076640_4_k_cu_c0c91a3e_239804cuda3std3__45__cpo5beginE
	.align		8
        /*0018*/ 	.dword	_ZN40_INTERNAL_65076640_4_k_cu_c0c91a3e_239804cuda3std3__45__cpo3endE
	.align		8
        /*0020*/ 	.dword	_ZN40_INTERNAL_65076640_4_k_cu_c0c91a3e_239804cuda3std3__45__cpo6cbeginE
	.align		8
        /*0028*/ 	.dword	_ZN40_INTERNAL_65076640_4_k_cu_c0c91a3e_239804cuda3std3__45__cpo4cendE
	.align		8
        /*0030*/ 	.dword	_ZN40_INTERNAL_65076640_4_k_cu_c0c91a3e_239804cuda3std3__442_GLOBAL__N__65076640_4_k_cu_c0c91a3e_239806ignoreE
	.align		8
        /*0038*/ 	.dword	_ZN40_INTERNAL_65076640_4_k_cu_c0c91a3e_239804cuda3std3__419piecewise_constructE
	.align		8
        /*0040*/ 	.dword	_ZN40_INTERNAL_65076640_4_k_cu_c0c91a3e_239804cuda3std3__48in_placeE
	.align		8
        /*0048*/ 	.dword	_ZN40_INTERNAL_65076640_4_k_cu_c0c91a3e_239804cuda3std6ranges3__45__cpo4swapE
	.align		8
        /*0050*/ 	.dword	_ZN40_INTERNAL_65076640_4_k_cu_c0c91a3e_239804cuda3std6ranges3__45__cpo9iter_moveE
	.align		8
        /*0058*/ 	.dword	_ZN40_INTERNAL_65076640_4_k_cu_c0c91a3e_239804cute7productE
	.align		8
        /*0060*/ 	.dword	_ZN40_INTERNAL_65076640_4_k_cu_c0c91a3e_239804cute1_E
	.align		8
        /*0068*/ 	.dword	$str$22
	.align		8
        /*0070*/ 	.dword	$str$23


//--------------------- .text._ZN7cutlass13device_kernelINS_4gemm6kernel13GemmUniversalIN4cute5tupleIJiiiiEEENS1_10collective13CollectiveMmaINS1_34MainloopSm90TmaGmmaWarpSpecializedILi9ENS5_IJNS4_1CILi1EEESB_SB_EEENS1_35KernelTmaWarpSpecializedCooperativeEEENS5_IJNSA_ILi128EEENSA_ILi256EEENSA_ILi32EEEEEENS_6half_tENS5_IJlSB_lEEESJ_SK_NS4_8TiledMMAINS4_8MMA_AtomIJNS4_4SM904GMMA26MMA_64x256x16_F32F16F16_SSILNSO_5MajorE0ELSQ_0ELNSO_7ScaleInE1ELSR_1EEEEEENS4_6LayoutINS5_IJNSA_ILi2EEESB_SB_EEENS5_IJSB_NSA_ILi0EEESX_EEEEENS5_IJNS4_10UnderscoreES10_S10_EEEEENS4_13SM90_TMA_LOADENS4_14ComposedLayoutINS4_7SwizzleILi2ELi4ELi3EEENS4_18smem_ptr_flag_bitsILi16EEENSU_INS5_IJNSA_ILi8EEESH_EEENS5_IJSH_SB_EEEEEEEvNS4_8identityES13_S1D_vS1E_EENS_8epilogue10collective6detail29Sm90TmaWarpSpecializedAdapterINS1H_15DefaultEpilogueISJ_SK_SK_NS1G_6thread17LinearCombinationISJ_Li1EffLNS1L_9ScaleType4KindE0ELNS_15FloatRoundStyleE2ESJ_EENS1_15EpilogueDefaultEEEEEvvEEEEvNT_6ParamsE --------------------------
	.section	.text._ZN7cutlass13device_kernelINS_4gemm6kernel13GemmUniversalIN4cute5tupleIJiiiiEEENS1_10collective13CollectiveMmaINS1_34MainloopSm90TmaGmmaWarpSpecializedILi9ENS5_IJNS4_1CILi1EEESB_SB_EEENS1_35KernelTmaWarpSpecializedCooperativeEEENS5_IJNSA_ILi128EEENSA_ILi256EEENSA_ILi32EEEEEENS_6half_tENS5_IJlSB_lEEESJ_SK_NS4_8TiledMMAINS4_8MMA_AtomIJNS4_4SM904GMMA26MMA_64x256x16_F32F16F16_SSILNSO_5MajorE0ELSQ_0ELNSO_7ScaleInE1ELSR_1EEEEEENS4_6LayoutINS5_IJNSA_ILi2EEESB_SB_EEENS5_IJSB_NSA_ILi0EEESX_EEEEENS5_IJNS4_10UnderscoreES10_S10_EEEEENS4_13SM90_TMA_LOADENS4_14ComposedLayoutINS4_7SwizzleILi2ELi4ELi3EEENS4_18smem_ptr_flag_bitsILi16EEENSU_INS5_IJNSA_ILi8EEESH_EEENS5_IJSH_SB_EEEEEEEvNS4_8identityES13_S1D_vS1E_EENS_8epilogue10collective6detail29Sm90TmaWarpSpecializedAdapterINS1H_15DefaultEpilogueISJ_SK_SK_NS1G_6thread17LinearCombinationISJ_Li1EffLNS1L_9ScaleType4KindE0ELNS_15FloatRoundStyleE2ESJ_EENS1_15EpilogueDefaultEEEEEvvEEEEvNT_6ParamsE,"ax",@progbits
	.align	128
.text._ZN7cutlass13device_kernelINS_4gemm6kernel13GemmUniversalIN4cute5tupleIJiiiiEEENS1_10collective13CollectiveMmaINS1_34MainloopSm90TmaGmmaWarpSpecializedILi9ENS5_IJNS4_1CILi1EEESB_SB_EEENS1_35KernelTmaWarpSpecializedCooperativeEEENS5_IJNSA_ILi128EEENSA_ILi256EEENSA_ILi32EEEEEENS_6half_tENS5_IJlSB_lEEESJ_SK_NS4_8TiledMMAINS4_8MMA_AtomIJNS4_4SM904GMMA26MMA_64x256x16_F32F16F16_SSILNSO_5MajorE0ELSQ_0ELNSO_7ScaleInE1ELSR_1EEEEEENS4_6LayoutINS5_IJNSA_ILi2EEESB_SB_EEENS5_IJSB_NSA_ILi0EEESX_EEEEENS5_IJNS4_10UnderscoreES10_S10_EEEEENS4_13SM90_TMA_LOADENS4_14ComposedLayoutINS4_7SwizzleILi2ELi4ELi3EEENS4_18smem_ptr_flag_bitsILi16EEENSU_INS5_IJNSA_ILi8EEESH_EEENS5_IJSH_SB_EEEEEEEvNS4_8identityES13_S1D_vS1E_EENS_8epilogue10collective6detail29Sm90TmaWarpSpecializedAdapterINS1H_15DefaultEpilogueISJ_SK_SK_NS1G_6thread17LinearCombinationISJ_Li1EffLNS1L_9ScaleType4KindE0ELNS_15FloatRoundStyleE2ESJ_EENS1_15EpilogueDefaultEEEEEvvEEEEvNT_6ParamsE:
        .type           _ZN7cutlass13device_kernelINS_4gemm6kernel13GemmUniversalIN4cute5tupleIJiiiiEEENS1_10collective13CollectiveMmaINS1_34MainloopSm90TmaGmmaWarpSpecializedILi9ENS5_IJNS4_1CILi1EEESB_SB_EEENS1_35KernelTmaWarpSpecializedCooperativeEEENS5_IJNSA_ILi128EEENSA_ILi256EEENSA_ILi32EEEEEENS_6half_tENS5_IJlSB_lEEESJ_SK_NS4_8TiledMMAINS4_8MMA_AtomIJNS4_4SM904GMMA26MMA_64x256x16_F32F16F16_SSILNSO_5MajorE0ELSQ_0ELNSO_7ScaleInE1ELSR_1EEEEEENS4_6LayoutINS5_IJNSA_ILi2EEESB_SB_EEENS5_IJSB_NSA_ILi0EEESX_EEEEENS5_IJNS4_10UnderscoreES10_S10_EEEEENS4_13SM90_TMA_LOADENS4_14ComposedLayoutINS4_7SwizzleILi2ELi4ELi3EEENS4_18smem_ptr_flag_bitsILi16EEENSU_INS5_IJNSA_ILi8EEESH_EEENS5_IJSH_SB_EEEEEEEvNS4_8identityES13_S1D_vS1E_EENS_8epilogue10collective6detail29Sm90TmaWarpSpecializedAdapterINS1H_15DefaultEpilogueISJ_SK_SK_NS1G_6thread17LinearCombinationISJ_Li1EffLNS1L_9ScaleType4KindE0ELNS_15FloatRoundStyleE2ESJ_EENS1_15EpilogueDefaultEEEEEvvEEEEvNT_6ParamsE,@function
        .size           _ZN7cutlass13device_kernelINS_4gemm6kernel13GemmUniversalIN4cute5tupleIJiiiiEEENS1_10collective13CollectiveMmaINS1_34MainloopSm90TmaGmmaWarpSpecializedILi9ENS5_IJNS4_1CILi1EEESB_SB_EEENS1_35KernelTmaWarpSpecializedCooperativeEEENS5_IJNSA_ILi128EEENSA_ILi256EEENSA_ILi32EEEEEENS_6half_tENS5_IJlSB_lEEESJ_SK_NS4_8TiledMMAINS4_8MMA_AtomIJNS4_4SM904GMMA26MMA_64x256x16_F32F16F16_SSILNSO_5MajorE0ELSQ_0ELNSO_7ScaleInE1ELSR_1EEEEEENS4_6LayoutINS5_IJNSA_ILi2EEESB_SB_EEENS5_IJSB_NSA_ILi0EEESX_EEEEENS5_IJNS4_10UnderscoreES10_S10_EEEEENS4_13SM90_TMA_LOADENS4_14ComposedLayoutINS4_7SwizzleILi2ELi4ELi3EEENS4_18smem_ptr_flag_bitsILi16EEENSU_INS5_IJNSA_ILi8EEESH_EEENS5_IJSH_SB_EEEEEEEvNS4_8identityES13_S1D_vS1E_EENS_8epilogue10collective6detail29Sm90TmaWarpSpecializedAdapterINS1H_15DefaultEpilogueISJ_SK_SK_NS1G_6thread17LinearCombinationISJ_Li1EffLNS1L_9ScaleType4KindE0ELNS_15FloatRoundStyleE2ESJ_EENS1_15EpilogueDefaultEEEEEvvEEEEvNT_6ParamsE,(.L_x_333 - _ZN7cutlass13device_kernelINS_4gemm6kernel13GemmUniversalIN4cute5tupleIJiiiiEEENS1_10collective13CollectiveMmaINS1_34MainloopSm90TmaGmmaWarpSpecializedILi9ENS5_IJNS4_1CILi1EEESB_SB_EEENS1_35KernelTmaWarpSpecializedCooperativeEEENS5_IJNSA_ILi128EEENSA_ILi256EEENSA_ILi32EEEEEENS_6half_tENS5_IJlSB_lEEESJ_SK_NS4_8TiledMMAINS4_8MMA_AtomIJNS4_4SM904GMMA26MMA_64x256x16_F32F16F16_SSILNSO_5MajorE0ELSQ_0ELNSO_7ScaleInE1ELSR_1EEEEEENS4_6LayoutINS5_IJNSA_ILi2EEESB_SB_EEENS5_IJSB_NSA_ILi0EEESX_EEEEENS5_IJNS4_10UnderscoreES10_S10_EEEEENS4_13SM90_TMA_LOADENS4_14ComposedLayoutINS4_7SwizzleILi2ELi4ELi3EEENS4_18smem_ptr_flag_bitsILi16EEENSU_INS5_IJNSA_ILi8EEESH_EEENS5_IJSH_SB_EEEEEEEvNS4_8identityES13_S1D_vS1E_EENS_8epilogue10collective6detail29Sm90TmaWarpSpecializedAdapterINS1H_15DefaultEpilogueISJ_SK_SK_NS1G_6thread17LinearCombinationISJ_Li1EffLNS1L_9ScaleType4KindE0ELNS_15FloatRoundStyleE2ESJ_EENS1_15EpilogueDefaultEEEEEvvEEEEvNT_6ParamsE)
        .other          _ZN7cutlass13device_kernelINS_4gemm6kernel13GemmUniversalIN4cute5tupleIJiiiiEEENS1_10collective13CollectiveMmaINS1_34MainloopSm90TmaGmmaWarpSpecializedILi9ENS5_IJNS4_1CILi1EEESB_SB_EEENS1_35KernelTmaWarpSpecializedCooperativeEEENS5_IJNSA_ILi128EEENSA_ILi256EEENSA_ILi32EEEEEENS_6half_tENS5_IJlSB_lEEESJ_SK_NS4_8TiledMMAINS4_8MMA_AtomIJNS4_4SM904GMMA26MMA_64x256x16_F32F16F16_SSILNSO_5MajorE0ELSQ_0ELNSO_7ScaleInE1ELSR_1EEEEEENS4_6LayoutINS5_IJNSA_ILi2EEESB_SB_EEENS5_IJSB_NSA_ILi0EEESX_EEEEENS5_IJNS4_10UnderscoreES10_S10_EEEEENS4_13SM90_TMA_LOADENS4_14ComposedLayoutINS4_7SwizzleILi2ELi4ELi3EEENS4_18smem_ptr_flag_bitsILi16EEENSU_INS5_IJNSA_ILi8EEESH_EEENS5_IJSH_SB_EEEEEEEvNS4_8identityES13_S1D_vS1E_EENS_8epilogue10collective6detail29Sm90TmaWarpSpecializedAdapterINS1H_15DefaultEpilogueISJ_SK_SK_NS1G_6thread17LinearCombinationISJ_Li1EffLNS1L_9ScaleType4KindE0ELNS_15FloatRoundStyleE2ESJ_EENS1_15EpilogueDefaultEEEEEvvEEEEvNT_6ParamsE,@"STO_CUDA_ENTRY STV_DEFAULT"
_ZN7cutlass13device_kernelINS_4gemm6kernel13GemmUniversalIN4cute5tupleIJiiiiEEENS1_10collective13CollectiveMmaINS1_34MainloopSm90TmaGmmaWarpSpecializedILi9ENS5_IJNS4_1CILi1EEESB_SB_EEENS1_35KernelTmaWarpSpecializedCooperativeEEENS5_IJNSA_ILi128EEENSA_ILi256EEENSA_ILi32EEEEEENS_6half_tENS5_IJlSB_lEEESJ_SK_NS4_8TiledMMAINS4_8MMA_AtomIJNS4_4SM904GMMA26MMA_64x256x16_F32F16F16_SSILNSO_5MajorE0ELSQ_0ELNSO_7ScaleInE1ELSR_1EEEEEENS4_6LayoutINS5_IJNSA_ILi2EEESB_SB_EEENS5_IJSB_NSA_ILi0EEESX_EEEEENS5_IJNS4_10UnderscoreES10_S10_EEEEENS4_13SM90_TMA_LOADENS4_14ComposedLayoutINS4_7SwizzleILi2ELi4ELi3EEENS4_18smem_ptr_flag_bitsILi16EEENSU_INS5_IJNSA_ILi8EEESH_EEENS5_IJSH_SB_EEEEEEEvNS4_8identityES13_S1D_vS1E_EENS_8epilogue10collective6detail29Sm90TmaWarpSpecializedAdapterINS1H_15DefaultEpilogueISJ_SK_SK_NS1G_6thread17LinearCombinationISJ_Li1EffLNS1L_9ScaleType4KindE0ELNS_15FloatRoundStyleE2ESJ_EENS1_15EpilogueDefaultEEEEEvvEEEEvNT_6ParamsE:
[----:B------:R-:W0:Y:S01]  /*0000*/  LDC R1, c[0x0][0x28] ;  /* 0x00000a00ff017b82 */ /* 0x000e220000000800 */
[----:B------:R-:W1:Y:S01]  /*0010*/  S2R R18, SR_TID.X ;  /* 0x0000000000127919 */ /* 0x000e620000002100 */
[----:B------:R-:W-:Y:S01]  /*0020*/  ELECT P0, URZ, PT ;  /* 0x00000000003f782f */ /* 0x000fe20003800000 */
[----:B------:R-:W-:Y:S01]  /*0030*/  BSSY B0, `(.L_x_0) ;  /* 0x000000f000007945 */ /* 0x000fe20003800000 */
[--C-:B-1----:R-:W-:Y:S02]  /*0040*/  SHF.R.U32.HI R0, RZ, 0x5, R18.reuse ;  /* 0x00000005ff007819 */ /* 0x102fe40000011612 */
[----:B------:R-:W-:-:S03]  /*0050*/  SHF.R.U32.HI R22, RZ, 0x7, R18 ;  /* 0x00000007ff167819 */ /* 0x000fc60000011612 */
[----:B------:R-:W1:Y:S04]  /*0060*/  SHFL.IDX PT, R5, R0, RZ, 0x1f ;  /* 0x00001fff00057589 */ /* 0x000e6800000e0000 */
[----:B------:R2:W3:Y:S01]  /*0070*/  SHFL.IDX PT, R8, R22, RZ, 0x1f ;  /* 0x00001fff16087589 */ /* 0x0004e200000e0000 */
[----:B-1----:R-:W-:-:S13]  /*0080*/  ISETP.NE.OR P0, PT, R5, RZ, !P0 ;  /* 0x000000ff0500720c */ /* 0x002fda0004705670 */
[----:B0-23--:R-:W-:Y:S05]  /*0090*/  @P0 BRA `(.L_x_1) ;  /* 0x0000000000200947 */ /* 0x00dfea0003800000 */
[----:B------:R-:W-:Y:S02]  /*00a0*/  ULDC.64 UR4, c[0x0][0x198] ;  /* 0x0000660000047ab9 */ /* 0x000fe40000000a00 */
[----:B------:R-:W-:Y:S02]  /*00b0*/  UIADD3 UR6, UP0, UR4, 0xf0, URZ ;  /* 0x000000f004067890 */ /* 0x000fe4000ff1e03f */
[----:B------:R-:W-:Y:S02]  /*00c0*/  UIADD3 UR4, UP1, UR4, 0x1f0, URZ ;  /* 0x000001f004047890 */ /* 0x000fe4000ff3e03f */
[----:B------:R-:W-:Y:S02]  /*00d0*/  UIADD3.X UR7, URZ, UR5, URZ, UP0, !UPT ;  /* 0x000000053f077290 */ /* 0x000fe400087fe43f */
[----:B------:R-:W-:-:S07]  /*00e0*/  UIADD3.X UR5, URZ, UR5, URZ, UP1, !UPT ;  /* 0x000000053f057290 */ /* 0x000fce0008ffe43f */
[----:B------:R0:W-:Y:S02]  /*00f0*/  UTMACCTL.PF [UR6] ;  /* 0x00000000060079b9 */ /* 0x0001e40008040000 */
[----:B------:R0:W-:Y:S02]  /*0100*/  UTMACCTL.PF [UR4] ;  /* 0x00000000040079b9 */ /* 0x0001e40008040000 */
[----:B0-----:R-:W-:Y:S01]  /*0110*/  NOP ;  /* 0x0000000000007918 */ /* 0x001fe20000000000 */
.L_x_1:
[----:B------:R-:W-:Y:S05]  /*0120*/  BSYNC B0 ;  /* 0x0000000000007941 */ /* 0x000fea0003800000 */
.L_x_0:
[----:B------:R-:W0:Y:S02]  /*0130*/  SHFL.IDX PT, R2, R0, RZ, 0x1f ;  /* 0x00001fff00027589 */ /* 0x000e2400000e0000 */
[----:B0-----:R-:W-:-:S13]  /*0140*/  ISETP.NE.AND P0, PT, R2, RZ, PT ;  /* 0x000000ff0200720c */ /* 0x001fda0003f05270 */
[----:B------:R-:W-:Y:S05]  /*0150*/  @P0 BRA `(.L_x_2) ;  /* 0x00000000008c0947 */ /* 0x000fea0003800000 */
[----:B------:R-:W-:Y:S01]  /*0160*/  ELECT P0, URZ, PT ;  /* 0x00000000003f782f */ /* 0x000fe20003800000 */
[----:B------:R-:W-:-:S12]  /*0170*/  BSSY B0, `(.L_x_2) ;  /* 0x0000021000007945 */ /* 0x000fd80003800000 */
[----:B------:R-:W-:Y:S05]  /*0180*/  @!P0 BRA `(.L_x_3) ;  /* 0x00000000007c8947 */ /* 0x000fea0003800000 */
[----:B------:R-:W0:Y:S01]  /*0190*/  S2UR UR8, SR_CgaCtaId ;  /* 0x00000000000879c3 */ /* 0x000e220000008800 */
[----:B------:R-:W-:Y:S01]  /*01a0*/  UMOV UR4, 0x400 ;  /* 0x0000040000047882 */ /* 0x000fe20000000000 */
[----:B------:R-:W-:Y:S01]  /*01b0*/  UMOV UR5, 0x1 ;  /* 0x0000000100057882 */ /* 0x000fe20000000000 */
[----:B------:R-:W-:Y:S02]  /*01c0*/  UMOV UR6, 0x100 ;  /* 0x0000010000067882 */ /* 0x000fe40000000000 */
[----:B------:R-:W-:-:S04]  /*01d0*/  UIADD3 UR6, -UR6, 0x100000, URZ ;  /* 0x0010000006067890 */ /* 0x000fc8000fffe13f */
[----:B------:R-:W-:Y:S02]  /*01e0*/  USHF.L.U32 UR7, UR6, 0xb, URZ ;  /* 0x0000000b06077899 */ /* 0x000fe4000800063f */
[----:B------:R-:W-:Y:S02]  /*01f0*/  USHF.L.U32 UR6, UR6, 0x1, URZ ;  /* 0x0000000106067899 */ /* 0x000fe4000800063f */
[----:B0-----:R-:W-:Y:S02]  /*0200*/  ULEA UR8, UR8, UR4, 0x18 ;  /* 0x0000000408087291 */ /* 0x001fe4000f8ec03f */
[----:B------:R-:W-:-:S04]  /*0210*/  UIADD3 UR4, -UR5, 0x100000, URZ ;  /* 0x0010000005047890 */ /* 0x000fc8000fffe13f */
[----:B------:R-:W-:Y:S02]  /*0220*/  USHF.L.U32 UR5, UR4, 0xb, URZ ;  /* 0x0000000b04057899 */ /* 0x000fe4000800063f */
[----:B------:R-:W-:Y:S01]  /*0230*/  USHF.L.U32 UR4, UR4, 0x1, URZ ;  /* 0x0000000104047899 */ /* 0x000fe2000800063f */
[----:B------:R-:W0:Y:S11]  /*0240*/  FENCE.VIEW.ASYNC.S ;  /* 0x00000000000073c6 */ /* 0x000e360000000000 */
[----:B0-----:R0:W1:Y:S01]  /*0250*/  SYNCS.EXCH.64 URZ, [UR8], UR4 ;  /* 0x00000004083f75b2 */ /* 0x0010620008000100 */
[----:B------:R0:W2:Y:S01]  /*0260*/  SYNCS.EXCH.64 URZ, [UR8+0x48], UR6 ;  /* 0x00004806083f75b2 */ /* 0x0000a20008000100 */
[----:B------:R0:W3:Y:S01]  /*0270*/  SYNCS.EXCH.64 URZ, [UR8+0x8], UR4 ;  /* 0x00000804083f75b2 */ /* 0x0000e20008000100 */
[----:B------:R0:W4:Y:S01]  /*0280*/  SYNCS.EXCH.64 URZ, [UR8+0x50], UR6 ;  /* 0x00005006083f75b2 */ /* 0x0001220008000100 */
[----:B------:R0:W0:Y:S01]  /*0290*/  SYNCS.EXCH.64 URZ, [UR8+0x10], UR4 ;  /* 0x00001004083f75b2 */ /* 0x0000220008000100 */
        /* <DEDUP_REMOVED lines=13> */
[----:B------:R-:W-:Y:S01]  /*0370*/  NOP ;  /* 0x0000000000007918 */ /* 0x000fe20000000000 */
.L_x_3:
[----:B0-----:R-:W-:Y:S05]  /*0380*/  BSYNC B0 ;  /* 0x0000000000007941 */ /* 0x001fea0003800000 */
.L_x_2:
[----:B------:R-:W0:Y:S01]  /*0390*/  SHFL.IDX PT, R0, R0, RZ, 0x1f ;  /* 0x00001fff00007589 */ /* 0x000e2200000e0000 */
[----:B------:R-:W-:Y:S01]  /*03a0*/  ELECT P0, URZ, PT ;  /* 0x00000000003f782f */ /* 0x000fe20003800000 */
[----:B------:R-:W5:Y:S01]  /*03b0*/  LDC R2, c[0x0][0x65c] ;  /* 0x00019700ff027b82 */ /* 0x000f620000000800 */
[----:B------:R-:W-:Y:S01]  /*03c0*/  SHF.R.S32.HI R6, RZ, 0x1f, R5 ;  /* 0x0000001fff067819 */ /* 0x000fe20000011405 */
[----:B------:R-:W1:Y:S01]  /*03d0*/  S2R R3, SR_CTAID.Y ;  /* 0x0000000000037919 */ /* 0x000e620000002600 */
[----:B------:R-:W-:Y:S01]  /*03e0*/  UMOV UR4, 0x20 ;  /* 0x0000002000047882 */ /* 0x000fe20000000000 */
[----:B------:R-:W-:Y:S01]  /*03f0*/  ISETP.NE.AND P2, PT, R8, RZ, PT ;  /* 0x000000ff0800720c */ /* 0x000fe20003f45270 */
[----:B------:R-:W-:Y:S01]  /*0400*/  NOP ;  /* 0x0000000000007918 */ /* 0x000fe20000000000 */
[----:B------:R-:W2:Y:S01]  /*0410*/  S2R R4, SR_CTAID.X ;  /* 0x0000000000047919 */ /* 0x000ea20000002500 */
[----:B------:R-:W-:Y:S01]  /*0420*/  LEA.HI R6, R6, R5, RZ, 0x2 ;  /* 0x0000000506067211 */ /* 0x000fe200078f10ff */
[----:B------:R-:W-:Y:S01]  /*0430*/  NOP ;  /* 0x0000000000007918 */ /* 0x000fe20000000000 */
[----:B0-----:R-:W-:-:S02]  /*0440*/  ISETP.NE.OR P0, PT, R0, RZ, !P0 ;  /* 0x000000ff0000720c */ /* 0x001fc40004705670 */
[----:B-----5:R-:W-:-:S04]  /*0450*/  ISETP.NE.AND P3, PT, R2, 0x1, PT ;  /* 0x000000010200780c */ /* 0x020fc80003f65270 */
[----:B------:R-:W-:Y:S02]  /*0460*/  P2R R0, PR, RZ, 0x8 ;  /* 0x00000008ff007803 */ /* 0x000fe40000000000 */
[----:B------:R-:W-:-:S05]  /*0470*/  LOP3.LUT R0, R6, 0xfffffffc, RZ, 0xc0, !PT ;  /* 0xfffffffc06007812 */ /* 0x000fca00078ec0ff */
[----:B------:R-:W-:Y:S01]  /*0480*/  VOTEU.ALL UP0, P0 ;  /* 0x00000000003f7886 */ /* 0x000fe20000000000 */
[----:B------:R-:W-:Y:S01]  /*0490*/  IMAD.IADD R0, R5, 0x1, -R0 ;  /* 0x0000000105007824 */ /* 0x000fe200078e0a00 */
[----:B------:R-:W2:Y:S01]  /*04a0*/  @P3 LDC R17, c[0x0][0x10] ;  /* 0x00000400ff113b82 */ /* 0x000ea20000000800 */
[----:B------:R-:W-:Y:S01]  /*04b0*/  VOTEU.ALL UP1, P0 ;  /* 0x00000000003f7886 */ /* 0x000fe20000020000 */
[----:B-1----:R-:W-:Y:S01]  /*04c0*/  @P3 IMAD.MOV.U32 R6, RZ, RZ, R3 ;  /* 0x000000ffff063224 */ /* 0x002fe200078e0003 */
[----:B------:R-:W-:Y:S01]  /*04d0*/  @!UP0 UMOV UR6, 0x400 ;  /* 0x0000040000068882 */ /* 0x000fe20000000000 */
[----:B------:R-:W-:-:S04]  /*04e0*/  @!UP0 UIADD3 UR4, -UR4, 0x100000, URZ ;  /* 0x0010000004048890 */ /* 0x000fc8000fffe13f */
[----:B------:R-:W-:Y:S02]  /*04f0*/  @!UP0 USHF.L.U32 UR5, UR4, 0xb, URZ ;  /* 0x0000000b04058899 */ /* 0x000fe4000800063f */
[----:B------:R-:W-:Y:S01]  /*0500*/  @!UP0 USHF.L.U32 UR4, UR4, 0x1, URZ ;  /* 0x0000000104048899 */ /* 0x000fe2000800063f */
[----:B------:R-:W-:Y:S02]  /*0510*/  @P3 IMAD.MOV.U32 R7, RZ, RZ, RZ ;  /* 0x000000ffff073224 */ /* 0x000fe400078e00ff */
[----:B------:R-:W-:Y:S01]  /*0520*/  IMAD.MOV.U32 R5, RZ, RZ, RZ ;  /* 0x000000ffff057224 */ /* 0x000fe200078e00ff */
[----:B------:R-:W0:Y:S01]  /*0530*/  @!UP0 S2UR UR7, SR_CgaCtaId ;  /* 0x00000000000789c3 */ /* 0x000e220000008800 */
[----:B------:R-:W-:-:S07]  /*0540*/  @P3 IMAD.MOV.U32 R11, RZ, RZ, RZ ;  /* 0x000000ffff0b3224 */ /* 0x000fce00078e00ff */
[----:B------:R-:W1:Y:S01]  /*0550*/  @!P3 LDC R9, c[0x0][0xc] ;  /* 0x00000300ff09bb82 */ /* 0x000e620000000800 */
[----:B--2---:R-:W-:-:S04]  /*0560*/  @P3 IMAD.WIDE.U32 R16, R4, R17, R6 ;  /* 0x0000001104103225 */ /* 0x004fc800078e0006 */
[----:B------:R-:W-:Y:S01]  /*0570*/  @P3 IMAD.IADD R17, R17, 0x1, R11 ;  /* 0x0000000111113824 */ /* 0x000fe200078e020b */
[----:B0-----:R-:W-:Y:S01]  /*0580*/  @!UP0 ULEA UR6, UR7, UR6, 0x18 ;  /* 0x0000000607068291 */ /* 0x001fe2000f8ec03f */
[----:B------:R-:W-:Y:S01]  /*0590*/  VOTEU.ALL UP0, P0 ;  /* 0x00000000003f7886 */ /* 0x000fe20000000000 */
[----:B------:R-:W-:-:S04]  /*05a0*/  ISETP.NE.AND P0, PT, R0, 0x3, PT ;  /* 0x000000030000780c */ /* 0x000fc80003f05270 */
[----:B------:R-:W-:Y:S01]  /*05b0*/  ISETP.EQ.OR P0, PT, R0, RZ, !P0 ;  /* 0x000000ff0000720c */ /* 0x000fe20004702670 */
[----:B-1----:R-:W-:-:S03]  /*05c0*/  @!P3 IMAD.WIDE.U32 R6, R9, R3, R4 ;  /* 0x000000030906b225 */ /* 0x002fc600078e0004 */
[C---:B------:R-:W-:Y:S01]  /*05d0*/  ISETP.EQ.AND P0, PT, R8.reuse, RZ, P0 ;  /* 0x000000ff0800720c */ /* 0x040fe20000702270 */
[----:B------:R-:W-:Y:S01]  /*05e0*/  VIADD R8, R8, 0xffffffff ;  /* 0xffffffff08087836 */ /* 0x000fe20000000000 */
[----:B------:R-:W0:Y:S02]  /*05f0*/  FENCE.VIEW.ASYNC.S ;  /* 0x00000000000073c6 */ /* 0x000e240000000000 */
[----:B0-----:R0:W3:Y:S01]  /*0600*/  @!UP0 SYNCS.EXCH.64 URZ, [UR6+0xa0], UR4 ;  /* 0x0000a004063f85b2 */ /* 0x0010e20008000100 */
[----:B------:R-:W-:Y:S01]  /*0610*/  @!P3 IMAD.MOV.U32 R16, RZ, RZ, R6 ;  /* 0x000000ffff10b224 */ /* 0x000fe200078e0006 */
[----:B------:R-:W-:Y:S01]  /*0620*/  SEL R19, RZ, 0x1, !P0 ;  /* 0x00000001ff137807 */ /* 0x000fe20004000000 */
[----:B------:R-:W-:Y:S01]  /*0630*/  @!P3 IMAD.MOV.U32 R17, RZ, RZ, R7 ;  /* 0x000000ffff11b224 */ /* 0x000fe200078e0007 */
[----:B------:R-:W-:-:S04]  /*0640*/  ISETP.GE.U32.AND P1, PT, R8, 0x2, PT ;  /* 0x000000020800780c */ /* 0x000fc80003f26070 */
[----:B------:R-:W-:Y:S01]  /*0650*/  SEL R19, R19, 0x2, P1 ;  /* 0x0000000213137807 */ /* 0x000fe20000800000 */
[----:B------:R0:W3:Y:S01]  /*0660*/  @!UP1 SYNCS.EXCH.64 URZ, [UR6+0xa8], UR4 ;  /* 0x0000a804063f95b2 */ /* 0x0000e20008000100 */
[----:B------:R-:W-:Y:S01]  /*0670*/  NOP ;  /* 0x0000000000007918 */ /* 0x000fe20000000000 */
[----:B---34-:R-:W-:Y:S06]  /*0680*/  BAR.SYNC.DEFER_BLOCKING 0x0 ;  /* 0x0000000000007b1d */ /* 0x018fec0000010000 */
[----:B------:R-:W-:Y:S05]  /*0690*/  @!P2 BRA `(.L_x_4) ;  /* 0x0000009400dca947 */ /* 0x000fea0003800000 */
[----:B------:R-:W-:-:S13]  /*06a0*/  ISETP.GT.U32.AND P0, PT, R8, 0x1, PT ;  /* 0x000000010800780c */ /* 0x000fda0003f04070 */
[----:B0-----:R-:W-:Y:S05]  /*06b0*/  @P0 EXIT ;  /* 0x000000000000094d */ /* 0x001fea0003800000 */
[----:B------:R-:W-:Y:S01]  /*06c0*/  ULDC.64 UR4, c[0x0][0x650] ;  /* 0x0001940000047ab9 */ /* 0x000fe20000000a00 */
[----:B------:R-:W-:Y:S01]  /*06d0*/  PRMT R0, RZ, 0x7610, R0 ;  /* 0x00007610ff007816 */ /* 0x000fe20000000000 */
[----:B------:R-:W-:Y:S01]  /*06e0*/  IMAD.MOV.U32 R153, RZ, RZ, -0x1 ;  /* 0xffffffffff997424 */ /* 0x000fe200078e00ff */
[----:B------:R-:W-:Y:S01]  /*06f0*/  ISETP.GE.U32.AND P0, PT, R16, UR4, PT ;  /* 0x0000000410007c0c */ /* 0x000fe2000bf06070 */
[----:B------:R-:W-:Y:S02]  /*0700*/  IMAD.MOV.U32 R152, RZ, RZ, -0x1 ;  /* 0xffffffffff987424 */ /* 0x000fe400078e00ff */
[----:B------:R-:W-:Y:S01]  /*0710*/  IMAD.MOV.U32 R23, RZ, RZ, -0x1 ;  /* 0xffffffffff177424 */ /* 0x000fe200078e00ff */
[----:B------:R-:W-:-:S13]  /*0720*/  ISETP.GE.U32.AND.EX P0, PT, R17, UR5, PT, P0 ;  /* 0x0000000511007c0c */ /* 0x000fda000bf06100 */
[----:B------:R-:W-:Y:S05]  /*0730*/  @P0 BRA `(.L_x_5) ;  /* 0x0000000400540947 */ /* 0x000fea0003800000 */
[----:B------:R-:W0:Y:S01]  /*0740*/  LDC.64 R14, c[0x0][0x628] ;  /* 0x00018a00ff0e7b82 */ /* 0x000e220000000a00 */
[----:B------:R-:W-:Y:S02]  /*0750*/  IMAD.MOV.U32 R6, RZ, RZ, R16 ;  /* 0x000000ffff067224 */ /* 0x000fe400078e0010 */
[----:B------:R-:W-:-:S05]  /*0760*/  IMAD.MOV.U32 R7, RZ, RZ, R17 ;  /* 0x000000ffff077224 */ /* 0x000fca00078e0011 */
[----:B------:R-:W1:Y:S08]  /*0770*/  LDC R0, c[0x0][0x630] ;  /* 0x00018c00ff007b82 */ /* 0x000e700000000800 */
[----:B------:R-:W2:Y:S01]  /*0780*/  LDC.64 R20, c[0x0][0x620] ;  /* 0x00018800ff147b82 */ /* 0x000ea20000000a00 */
[----:B0-----:R-:W-:-:S04]  /*0790*/  ISETP.NE.U32.AND P0, PT, R14, RZ, PT ;  /* 0x000000ff0e00720c */ /* 0x001fc80003f05070 */
[----:B------:R-:W-:-:S13]  /*07a0*/  ISETP.NE.AND.EX P0, PT, R15, RZ, PT, P0 ;  /* 0x000000ff0f00720c */ /* 0x000fda0003f05300 */
[----:B-12---:R-:W-:Y:S05]  /*07b0*/  @!P0 BRA `(.L_x_6) ;  /* 0x0000000000288947 */ /* 0x006fea0003800000 */
[----:B------:R-:W0:Y:S02]  /*07c0*/  LDC R11, c[0x0][0x634] ;  /* 0x00018d00ff0b7b82 */ /* 0x000e240000000800 */
[----:B0-----:R-:W-:-:S05]  /*07d0*/  IADD3 R11, P0, R16, R11, RZ ;  /* 0x0000000b100b7210 */ /* 0x001fca0007f1e0ff */
[----:B------:R-:W-:-:S04]  /*07e0*/  IMAD.X R13, RZ, RZ, R17, P0 ;  /* 0x000000ffff0d7224 */ /* 0x000fc800000e0611 */
[----:B------:R-:W-:-:S04]  /*07f0*/  IMAD.WIDE.U32 R6, R13, R14, RZ ;  /* 0x0000000e0d067225 */ /* 0x000fc800078e00ff */
[----:B------:R-:W-:-:S04]  /*0800*/  IMAD.WIDE.U32 R8, P0, R11, R15, R6 ;  /* 0x0000000f0b087225 */ /* 0x000fc80007800006 */
[----:B------:R-:W-:-:S04]  /*0810*/  IMAD.WIDE.U32 R6, R11, R14, RZ ;  /* 0x0000000e0b067225 */ /* 0x000fc800078e00ff */
[----:B------:R-:W-:Y:S01]  /*0820*/  IMAD.X R11, RZ, RZ, RZ, P0 ;  /* 0x000000ffff0b7224 */ /* 0x000fe200000e06ff */
[----:B------:R-:W-:Y:S01]  /*0830*/  IADD3 RZ, P0, R7, R8, RZ ;  /* 0x0000000807ff7210 */ /* 0x000fe20007f1e0ff */
[----:B------:R-:W-:-:S04]  /*0840*/  IMAD.MOV.U32 R10, RZ, RZ, R9 ;  /* 0x000000ffff0a7224 */ /* 0x000fc800078e0009 */
[----:B------:R-:W-:-:S08]  /*0850*/  IMAD.WIDE.U32.X R6, R13, R15, R10, P0 ;  /* 0x0000000f0d067225 */ /* 0x000fd000000e040a */
.L_x_6:
[-CC-:B------:R-:W-:Y:S01]  /*0860*/  SHF.R.U64 R23, R6, R0.reuse, R7.reuse ;  /* 0x0000000006177219 */ /* 0x180fe20000001207 */
[----:B------:R-:W0:Y:S01]  /*0870*/  LDC R10, c[0x0][0x618] ;  /* 0x00018600ff0a7b82 */ /* 0x000e220000000800 */
[----:B------:R-:W-:Y:S01]  /*0880*/  SHF.R.U32.HI R5, RZ, R0, R7 ;  /* 0x00000000ff057219 */ /* 0x000fe20000011607 */
[----:B------:R-:W-:Y:S01]  /*0890*/  ULDC UR4, c[0x0][0x150] ;  /* 0x0000540000047ab9 */ /* 0x000fe20000000800 */
[----:B------:R-:W-:Y:S02]  /*08a0*/  IADD3 R9, P0, RZ, -R23, RZ ;  /* 0x80000017ff097210 */ /* 0x000fe40007f1e0ff */
[----:B------:R-:W-:-:S03]  /*08b0*/  I2FP.F32.U32 R0, R4 ;  /* 0x0000000400007245 */ /* 0x000fc60000201000 */
[----:B------:R-:W1:Y:S01]  /*08c0*/  LDC.64 R28, c[0x0][0x640] ;  /* 0x00019000ff1c7b82 */ /* 0x000e620000000a00 */
[----:B------:R-:W-:Y:S02]  /*08d0*/  IMAD.X R11, RZ, RZ, ~R5, P0 ;  /* 0x000000ffff0b7224 */ /* 0x000fe400000e0e05 */
[----:B------:R-:W-:Y:S01]  /*08e0*/  FMUL R0, R0, UR4 ;  /* 0x0000000400007c20 */ /* 0x000fe20008400000 */
[----:B------:R-:W-:Y:S01]  /*08f0*/  IMAD.WIDE.U32 R6, R9, R20, R16 ;  /* 0x0000001409067225 */ /* 0x000fe200078e0010 */
[----:B------:R-:W-:-:S03]  /*0900*/  ULDC UR4, c[0x0][0x154] ;  /* 0x0000550000047ab9 */ /* 0x000fc60000000800 */
[----:B------:R-:W-:Y:S01]  /*0910*/  IMAD R8, R11, R20, RZ ;  /* 0x000000140b087224 */ /* 0x000fe200078e02ff */
[----:B------:R-:W2:Y:S01]  /*0920*/  LDC R5, c[0x0][0x144] ;  /* 0x00005100ff057b82 */ /* 0x000ea20000000800 */
[----:B------:R-:W3:Y:S02]  /*0930*/  F2I.U32.TRUNC.NTZ R0, R0 ;  /* 0x0000000000007305 */ /* 0x000ee4000020f000 */
[----:B------:R-:W-:-:S04]  /*0940*/  IMAD R9, R9, R21, R8 ;  /* 0x0000001509097224 */ /* 0x000fc800078e0208 */
[----:B------:R-:W-:Y:S01]  /*0950*/  IMAD.IADD R7, R7, 0x1, R9 ;  /* 0x0000000107077824 */ /* 0x000fe200078e0209 */
[----:B------:R-:W4:Y:S01]  /*0960*/  LDC R12, c[0x0][0x608] ;  /* 0x00018200ff0c7b82 */ /* 0x000f220000000800 */
[----:B------:R-:W-:-:S03]  /*0970*/  IMAD.MOV.U32 R9, RZ, RZ, -0x1 ;  /* 0xffffffffff097424 */ /* 0x000fc600078e00ff */
[-CC-:B0-----:R-:W-:Y:S02]  /*0980*/  SHF.R.U64 R20, R6, R10.reuse, R7.reuse ;  /* 0x0000000a06147219 */ /* 0x181fe40000001207 */
[----:B------:R-:W-:Y:S02]  /*0990*/  I2FP.F32.U32 R6, R3 ;  /* 0x0000000300067245 */ /* 0x000fe40000201000 */
[----:B------:R-:W0:Y:S01]  /*09a0*/  LDC R26, c[0x0][0x658] ;  /* 0x00019600ff1a7b82 */ /* 0x000e220000000800 */
[----:B-1----:R-:W-:Y:S01]  /*09b0*/  ISETP.NE.U32.AND P0, PT, R28, RZ, PT ;  /* 0x000000ff1c00720c */ /* 0x002fe20003f05070 */
[----:B---3--:R-:W-:Y:S01]  /*09c0*/  IMAD.MOV R8, RZ, RZ, -R0 ;  /* 0x000000ffff087224 */ /* 0x008fe200078e0a00 */
[----:B------:R-:W-:Y:S01]  /*09d0*/  SHF.R.U32.HI R7, RZ, R10, R7 ;  /* 0x0000000aff077219 */ /* 0x000fe20000011607 */
[----:B------:R-:W-:Y:S01]  /*09e0*/  FMUL R6, R6, UR4 ;  /* 0x0000000406067c20 */ /* 0x000fe20008400000 */
[----:B------:R-:W-:-:S03]  /*09f0*/  ISETP.NE.AND.EX P0, PT, R29, RZ, PT, P0 ;  /* 0x000000ff1d00720c */ /* 0x000fc60003f05300 */
[----:B------:R-:W1:Y:S01]  /*0a00*/  LDC R14, c[0x0][0x148] ;  /* 0x00005200ff0e7b82 */ /* 0x000e620000000800 */
[----:B--2---:R-:W-:-:S07]  /*0a10*/  IMAD R0, R5, R8, R4 ;  /* 0x0000000805007224 */ /* 0x004fce00078e0204 */
[----:B------:R-:W2:Y:S01]  /*0a20*/  LDC R24, c[0x0][0x600] ;  /* 0x00018000ff187b82 */ /* 0x000ea20000000800 */
[-CC-:B----4-:R-:W-:Y:S02]  /*0a30*/  SHF.R.U64 R30, R20, R12.reuse, R7.reuse ;  /* 0x0000000c141e7219 */ /* 0x190fe40000001207 */
[----:B------:R-:W-:Y:S01]  /*0a40*/  SHF.R.U32.HI R5, RZ, R12, R7 ;  /* 0x0000000cff057219 */ /* 0x000fe20000011607 */
[----:B------:R-:W-:Y:S01]  /*0a50*/  IMAD.MOV.U32 R7, RZ, RZ, 0x1 ;  /* 0x00000001ff077424 */ /* 0x000fe200078e00ff */
[----:B------:R3:W4:Y:S03]  /*0a60*/  F2I.U32.TRUNC.NTZ R12, R6 ;  /* 0x00000006000c7305 */ /* 0x000726000020f000 */
[----:B------:R-:W1:Y:S01]  /*0a70*/  LDC R15, c[0x0][0x648] ;  /* 0x00019200ff0f7b82 */ /* 0x000e620000000800 */
[-C--:B0-----:R-:W-:Y:S02]  /*0a80*/  SHF.L.U32 R4, R9, R26.reuse, RZ ;  /* 0x0000001a09047219 */ /* 0x081fe400000006ff */
[----:B------:R-:W-:-:S02]  /*0a90*/  SHF.R.U64 R32, R30, R26, R5 ;  /* 0x0000001a1e207219 */ /* 0x000fc40000001205 */
[----:B------:R-:W-:Y:S02]  /*0aa0*/  LOP3.LUT R11, RZ, R4, RZ, 0x33, !PT ;  /* 0x00000004ff0b7212 */ /* 0x000fe400078e33ff */
[-C--:B------:R-:W-:Y:S01]  /*0ab0*/  SHF.R.U32.HI R5, RZ, R26.reuse, R5 ;  /* 0x0000001aff057219 */ /* 0x080fe20000011605 */
[----:B------:R-:W0:Y:S01]  /*0ac0*/  LDC R21, c[0x0][0x638] ;  /* 0x00018e00ff157b82 */ /* 0x000e220000000800 */
[----:B------:R-:W-:Y:S01]  /*0ad0*/  SHF.L.U32 R10, R7, R26, RZ ;  /* 0x0000001a070a7219 */ /* 0x000fe200000006ff */
[----:B------:R-:W-:-:S06]  /*0ae0*/  IMAD.MOV.U32 R4, RZ, RZ, R32 ;  /* 0x000000ffff047224 */ /* 0x000fcc00078e0020 */
[----:B------:R-:W0:Y:S01]  /*0af0*/  LDC R153, c[0x0][0x610] ;  /* 0x00018400ff997b82 */ /* 0x000e220000000800 */
[----:B---34-:R-:W-:Y:S05]  /*0b00*/  @!P0 BRA `(.L_x_7) ;  /* 0x0000000000288947 */ /* 0x018fea0003800000 */
[----:B------:R-:W3:Y:S02]  /*0b10*/  LDC R9, c[0x0][0x64c] ;  /* 0x00019300ff097b82 */ /* 0x000ee40000000800 */
[----:B---3--:R-:W-:-:S05]  /*0b20*/  IADD3 R9, P0, R32, R9, RZ ;  /* 0x0000000920097210 */ /* 0x008fca0007f1e0ff */
        /* <DEDUP_REMOVED lines=8> */
.L_x_7:
[----:B-1----:R-:W-:Y:S01]  /*0bb0*/  SHF.R.U64 R4, R4, R15, R5 ;  /* 0x0000000f04047219 */ /* 0x002fe20000001205 */
[----:B--2---:R-:W-:Y:S01]  /*0bc0*/  VIADD R5, R24, 0xffffffff ;  /* 0xffffffff18057836 */ /* 0x004fe20000000000 */
[----:B------:R-:W-:Y:S01]  /*0bd0*/  LOP3.LUT R11, R30, R11, RZ, 0xc0, !PT ;  /* 0x0000000b1e0b7212 */ /* 0x000fe200078ec0ff */
[----:B------:R-:W-:Y:S02]  /*0be0*/  IMAD.MOV R12, RZ, RZ, -R12 ;  /* 0x000000ffff0c7224 */ /* 0x000fe400078e0a0c */
[----:B------:R-:W-:Y:S02]  /*0bf0*/  IMAD.MOV R6, RZ, RZ, -R4 ;  /* 0x000000ffff067224 */ /* 0x000fe400078e0a04 */
[----:B------:R-:W-:Y:S01]  /*0c00*/  IMAD R11, R10, R4, R11 ;  /* 0x000000040a0b7224 */ /* 0x000fe200078e020b */
[----:B------:R-:W-:Y:S01]  /*0c10*/  LOP3.LUT R4, R20, R5, RZ, 0xc0, !PT ;  /* 0x0000000514047212 */ /* 0x000fe200078ec0ff */
[----:B------:R-:W-:Y:S02]  /*0c20*/  @P3 IMAD R0, R14, R12, R3 ;  /* 0x0000000c0e003224 */ /* 0x000fe400078e0203 */
[----:B0-----:R-:W-:-:S02]  /*0c30*/  IMAD R3, R6, R21, R32 ;  /* 0x0000001506037224 */ /* 0x001fc400078e0220 */
[----:B------:R-:W-:Y:S02]  /*0c40*/  IMAD R153, R11, R153, R0 ;  /* 0x000000990b997224 */ /* 0x000fe400078e0200 */
[----:B------:R-:W-:Y:S02]  /*0c50*/  IMAD R4, R3, R24, R4 ;  /* 0x0000001803047224 */ /* 0x000fe400078e0204 */
[----:B------:R-:W-:-:S03]  /*0c60*/  IMAD.MOV.U32 R0, RZ, RZ, 0x1 ;  /* 0x00000001ff007424 */ /* 0x000fc600078e00ff */
[----:B------:R-:W-:Y:S02]  /*0c70*/  SEL R152, R4, R153, !P3 ;  /* 0x0000009904987207 */ /* 0x000fe40005800000 */
[----:B------:R-:W-:-:S07]  /*0c80*/  SEL R153, R153, R4, !P3 ;  /* 0x0000000499997207 */ /* 0x000fce0005800000 */
.L_x_5:
[----:B------:R-:W-:-:S08]  /*0c90*/  NOP ;  /* 0x0000000000007918 */ /* 0x000fd00000000000 */
[----:B------:R-:W0:Y:S02]  /*0ca0*/  USETMAXREG.TRY_ALLOC.CTAPOOL UP0, 0xe8 ;  /* 0x000000e8000079c8 */ /* 0x000e240008000600 */
[----:B0-----:R-:W-:-:S13]  /*0cb0*/  PLOP3.LUT P0, PT, PT, PT, UP0, 0x80, 0x0 ;  /* 0x000000000000781c */ /* 0x001fda0003f0f008 */
[----:B------:R-:W-:Y:S05]  /*0cc0*/  @!P0 BRA `(.L_x_5) ;  /* 0xfffffffc00f08947 */ /* 0x000fea000383ffff */
[----:B------:R-:W-:Y:S01]  /*0cd0*/  ULDC.64 UR4, c[0x0][0x598] ;  /* 0x0001660000047ab9 */ /* 0x000fe20000000a00 */
[----:B------:R-:W-:Y:S01]  /*0ce0*/  ULDC.64 UR36, c[0x0][0x208] ;  /* 0x0000820000247ab9 */ /* 0x000fe20000000a00 */
[----:B------:R-:W-:-:S04]  /*0cf0*/  ISETP.NE.U32.AND P0, PT, RZ, UR4, PT ;  /* 0x00000004ff007c0c */ /* 0x000fc8000bf05070 */
[----:B------:R-:W-:-:S13]  /*0d00*/  ISETP.NE.AND.EX P0, PT, RZ, UR5, PT, P0 ;  /* 0x00000005ff007c0c */ /* 0x000fda000bf05300 */
[----:B------:R-:W-:Y:S05]  /*0d10*/  @!P0 BRA `(.L_x_8) ;  /* 0x00000000001c8947 */ /* 0x000fea0003800000 */
[----:B------:R-:W0:Y:S02]  /*0d20*/  LDC.64 R4, c[0x0][0x598] ;  /* 0x00016600ff047b82 */ /* 0x000e240000000a00 */
[----:B0-----:R-:W2:Y:S02]  /*0d30*/  LDG.E.64 R4, desc[UR36][R4.64] ;  /* 0x0000002404047981 */ /* 0x001ea4000c1e1b00 */
[----:B--2---:R-:W-:-:S04]  /*0d40*/  ISETP.NE.U32.AND P0, PT, R4, RZ, PT ;  /* 0x000000ff0400720c */ /* 0x004fc80003f05070 */
[----:B------:R-:W-:-:S13]  /*0d50*/  ISETP.NE.AND.EX P0, PT, R5, RZ, PT, P0 ;  /* 0x000000ff0500720c */ /* 0x000fda0003f05300 */
[----:B------:R-:W-:Y:S05]  /*0d60*/  @!P0 BRA `(.L_x_8) ;  /* 0x0000000000088947 */ /* 0x000fea0003800000 */
[----:B------:R0:W5:Y:S01]  /*0d70*/  LD.E R154, desc[UR36][R4.64] ;  /* 0x00000024049a7980 */ /* 0x000162000c101900 */
[----:B------:R-:W-:Y:S05]  /*0d80*/  BRA `(.L_x_9) ;  /* 0x0000000000247947 */ /* 0x000fea0003800000 */
.L_x_8:
[----:B------:R-:W-:Y:S02]  /*0d90*/  ULDC.64 UR4, c[0x0][0x588] ;  /* 0x0001620000047ab9 */ /* 0x000fe40000000a00 */
[----:B------:R-:W-:-:S04]  /*0da0*/  ISETP.NE.U32.AND P0, PT, RZ, UR4, PT ;  /* 0x00000004ff007c0c */ /* 0x000fc8000bf05070 */
[----:B------:R-:W-:-:S13]  /*0db0*/  ISETP.NE.AND.EX P0, PT, RZ, UR5, PT, P0 ;  /* 0x00000005ff007c0c */ /* 0x000fda000bf05300 */
[----:B------:R-:W-:Y:S05]  /*0dc0*/  @!P0 BRA `(.L_x_10) ;  /* 0x00000000000c8947 */ /* 0x000fea0003800000 */
[----:B------:R-:W0:Y:S02]  /*0dd0*/  LDC.64 R154, c[0x0][0x588] ;  /* 0x00016200ff9a7b82 */ /* 0x000e240000000a00 */
[----:B0-----:R1:W5:Y:S01]  /*0de0*/  LDG.E R154, desc[UR36][R154.64] ;  /* 0x000000249a9a7981 */ /* 0x001362000c1e1900 */
[----:B------:R-:W-:Y:S05]  /*0df0*/  BRA `(.L_x_9) ;  /* 0x0000000000087947 */ /* 0x000fea0003800000 */
.L_x_10:
[----:B------:R-:W-:Y:S02]  /*0e00*/  ULDC UR4, c[0x0][0x580] ;  /* 0x0001600000047ab9 */ /* 0x000fe40000000800 */
[----:B------:R-:W-:-:S07]  /*0e10*/  IMAD.U32 R154, RZ, RZ, UR4 ;  /* 0x00000004ff9a7e24 */ /* 0x000fce000f8e00ff */
.L_x_9:
[----:B------:R-:W-:Y:S02]  /*0e20*/  ULDC.64 UR4, c[0x0][0x5a0] ;  /* 0x0001680000047ab9 */ /* 0x000fe40000000a00 */
[----:B------:R-:W-:-:S04]  /*0e30*/  ISETP.NE.U32.AND P0, PT, RZ, UR4, PT ;  /* 0x00000004ff007c0c */ /* 0x000fc8000bf05070 */
[----:B------:R-:W-:-:S13]  /*0e40*/  ISETP.NE.AND.EX P0, PT, RZ, UR5, PT, P0 ;  /* 0x00000005ff007c0c */ /* 0x000fda000bf05300 */
[----:B------:R-:W-:Y:S05]  /*0e50*/  @!P0 BRA `(.L_x_11) ;  /* 0x00000000001c8947 */ /* 0x000fea0003800000 */
[----:B0-----:R-:W0:Y:S02]  /*0e60*/  LDC.64 R4, c[0x0][0x5a0] ;  /* 0x00016800ff047b82 */ /* 0x001e240000000a00 */
[----:B0-----:R-:W2:Y:S02]  /*0e70*/  LDG.E.64 R4, desc[UR36][R4.64] ;  /* 0x0000002404047981 */ /* 0x001ea4000c1e1b00 */
[----:B--2---:R-:W-:-:S04]  /*0e80*/  ISETP.NE.U32.AND P0, PT, R4, RZ, PT ;  /* 0x000000ff0400720c */ /* 0x004fc80003f05070 */
[----:B------:R-:W-:-:S13]  /*0e90*/  ISETP.NE.AND.EX P0, PT, R5, RZ, PT, P0 ;  /* 0x000000ff0500720c */ /* 0x000fda0003f05300 */
[----:B------:R-:W-:Y:S05]  /*0ea0*/  @!P0 BRA `(.L_x_11) ;  /* 0x0000000000088947 */ /* 0x000fea0003800000 */
[----:B-1----:R0:W5:Y:S01]  /*0eb0*/  LD.E R155, desc[UR36][R4.64] ;  /* 0x00000024049b7980 */ /* 0x002162000c101900 */
[----:B------:R-:W-:Y:S05]  /*0ec0*/  BRA `(.L_x_12) ;  /* 0x0000000000247947 */ /* 0x000fea0003800000 */
.L_x_11:
[----:B------:R-:W-:Y:S02]  /*0ed0*/  ULDC.64 UR4, c[0x0][0x590] ;  /* 0x0001640000047ab9 */ /* 0x000fe40000000a00 */
[----:B------:R-:W-:-:S04]  /*0ee0*/  ISETP.NE.U32.AND P0, PT, RZ, UR4, PT ;  /* 0x00000004ff007c0c */ /* 0x000fc8000bf05070 */
[----:B------:R-:W-:-:S13]  /*0ef0*/  ISETP.NE.AND.EX P0, PT, RZ, UR5, PT, P0 ;  /* 0x00000005ff007c0c */ /* 0x000fda000bf05300 */
[----:B------:R-:W-:Y:S05]  /*0f00*/  @!P0 BRA `(.L_x_13) ;  /* 0x00000000000c8947 */ /* 0x000fea0003800000 */
[----:B0-----:R-:W1:Y:S02]  /*0f10*/  LDC.64 R4, c[0x0][0x590] ;  /* 0x00016400ff047b82 */ /* 0x001e640000000a00 */
[----:B-1----:R1:W5:Y:S01]  /*0f20*/  LDG.E R155, desc[UR36][R4.64] ;  /* 0x00000024049b7981 */ /* 0x002362000c1e1900 */
[----:B------:R-:W-:Y:S05]  /*0f30*/  BRA `(.L_x_12) ;  /* 0x0000000000087947 */ /* 0x000fea0003800000 */
.L_x_13:
[----:B------:R-:W-:Y:S02]  /*0f40*/  ULDC UR4, c[0x0][0x584] ;  /* 0x0001610000047ab9 */ /* 0x000fe40000000800 */
[----:B-1----:R-:W-:-:S07]  /*0f50*/  IMAD.U32 R155, RZ, RZ, UR4 ;  /* 0x00000004ff9b7e24 */ /* 0x002fce000f8e00ff */
.L_x_12:
[----:B------:R-:W-:-:S13]  /*0f60*/  LOP3.LUT P0, RZ, R0, 0xff, RZ, 0xc0, !PT ;  /* 0x000000ff00ff7812 */ /* 0x000fda000780c0ff */
[----:B------:R-:W-:Y:S05]  /*0f70*/  @!P0 EXIT ;  /* 0x000000000000894d */ /* 0x000fea0003800000 */
[----:B------:R-:W-:Y:S01]  /*0f80*/  ULDC UR4, c[0x0][0x28c] ;  /* 0x0000a30000047ab9 */ /* 0x000fe20000000800 */
[----:B------:R-:W-:Y:S01]  /*0f90*/  LOP3.LUT R158, R19, 0x1, RZ, 0xfc, !PT ;  /* 0x00000001139e7812 */ /* 0x000fe200078efcff */
[----:B------:R-:W-:Y:S01]  /*0fa0*/  UIADD3 UR4, UR4, 0x1f, URZ ;  /* 0x0000001f04047890 */ /* 0x000fe2000fffe03f */
[----:B------:R-:W-:Y:S01]  /*0fb0*/  UMOV UR38, URZ ;  /* 0x0000003f00267c82 */ /* 0x000fe20008000000 */
[----:B------:R-:W-:Y:S02]  /*0fc0*/  UMOV UR39, URZ ;  /* 0x0000003f00277c82 */ /* 0x000fe40008000000 */
[----:B------:R-:W-:-:S04]  /*0fd0*/  USHF.R.S32.HI UR5, URZ, 0x1f, UR4 ;  /* 0x0000001f3f057899 */ /* 0x000fc80008011404 */
[----:B------:R-:W-:-:S04]  /*0fe0*/  ULEA.HI UR5, UR5, UR4, URZ, 0x5 ;  /* 0x0000000405057291 */ /* 0x000fc8000f8f283f */
[----:B------:R-:W-:-:S12]  /*0ff0*/  USHF.R.S32.HI UR40, URZ, 0x5, UR5 ;  /* 0x000000053f287899 */ /* 0x000fd80008011405 */
.L_x_287:
[----:B------:R-:W-:Y:S01]  /*1000*/  LOP3.LUT R0, R18, 0x80, RZ, 0xc0, !PT ;  /* 0x0000008012007812 */ /* 0x000fe200078ec0ff */
[----:B--2---:R-:W2:Y:S01]  /*1010*/  S2UR UR7, SR_CgaCtaId ;  /* 0x00000000000779c3 */ /* 0x004ea20000008800 */
[----:B------:R-:W-:Y:S02]  /*1020*/  UMOV UR6, 0x400 ;  /* 0x0000040000067882 */ /* 0x000fe40000000000 */
[----:B------:R-:W-:-:S06]  /*1030*/  SHF.R.U32.HI R0, RZ, 0x7, R0 ;  /* 0x00000007ff007819 */ /* 0x000fcc0000011600 */
[----:B---3--:R-:W3:Y:S01]  /*1040*/  SHFL.IDX PT, R0, R0, RZ, 0x1f ;  /* 0x00001fff00007589 */ /* 0x008ee200000e0000 */
[----:B--2---:R-:W-:Y:S01]  /*1050*/  ULEA UR42, UR7, UR6, 0x18 ;  /* 0x00000006072a7291 */ /* 0x004fe2000f8ec03f */
[----:B---3--:R-:W-:-:S13]  /*1060*/  R2UR UR4, R0 ;  /* 0x00000000000472ca */ /* 0x008fda00000e0000 */
[----:B------:R-:W-:-:S04]  /*1070*/  ULEA.HI UR5, UR4, UR4, URZ, 0x1 ;  /* 0x0000000404057291 */ /* 0x000fc8000f8f083f */
[----:B------:R-:W-:-:S04]  /*1080*/  ULOP3.LUT UR5, UR5, 0xffffe, URZ, 0xc0, !UPT ;  /* 0x000ffffe05057892 */ /* 0x000fc8000f8ec03f */
[----:B------:R-:W-:-:S03]  /*1090*/  UIADD3 UR5, UR4, -UR5, URZ ;  /* 0x8000000504057290 */ /* 0x000fc6000fffe03f */
[----:B------:R-:W-:Y:S01]  /*10a0*/  ULDC UR4, c[0x0][0x28c] ;  /* 0x0000a30000047ab9 */ /* 0x000fe20000000800 */
[----:B------:R-:W-:Y:S01]  /*10b0*/  ULEA UR5, UR5, UR42, 0xc ;  /* 0x0000002a05057291 */ /* 0x000fe2000f8e603f */
[----:B------:R-:W-:-:S03]  /*10c0*/  ISETP.LT.AND P0, PT, RZ, UR4, PT ;  /* 0x00000004ff007c0c */ /* 0x000fc6000bf01270 */
[----:B------:R-:W-:-:S04]  /*10d0*/  UIADD3 UR5, UR5, 0x180, URZ ;  /* 0x0000018005057890 */ /* 0x000fc8000fffe03f */
[----:B------:R-:W-:-:S04]  /*10e0*/  USHF.R.U32.HI UR5, URZ, 0x4, UR5 ;  /* 0x000000043f057899 */ /* 0x000fc80008011605 */
[----:B------:R-:W-:Y:S02]  /*10f0*/  ULOP3.LUT UR41, UR5, 0x3fff, URZ, 0xc0, !UPT ;  /* 0x00003fff05297892 */ /* 0x000fe4000f8ec03f */
[----:B-1----:R-:W-:Y:S10]  /*1100*/  @P0 BRA `(.L_x_14) ;  /* 0x0000000000400947 */ /* 0x002ff40003800000 */
[----:B------:R-:W-:Y:S01]  /*1110*/  MOV R0, 0x0 ;  /* 0x0000000000007802 */ /* 0x000fe20000000f00 */
[----:B------:R-:W-:Y:S01]  /*1120*/  ULDC.64 UR4, c[0x4][0x68] ;  /* 0x01001a0000047ab9 */ /* 0x000fe20000000a00 */
[----:B------:R-:W-:Y:S01]  /*1130*/  ULDC.64 UR6, c[0x4][0x8] ;  /* 0x0100020000067ab9 */ /* 0x000fe20000000a00 */
[----:B01----:R-:W-:Y:S01]  /*1140*/  IMAD.U32 R4, RZ, RZ, UR4 ;  /* 0x00000004ff047e24 */ /* 0x003fe2000f8e00ff */
[----:B------:R0:W1:Y:S01]  /*1150*/  LDC.64 R14, c[0x4][R0] ;  /* 0x01000000000e7b82 */ /* 0x0000620000000a00 */
[----:B------:R-:W-:Y:S01]  /*1160*/  IMAD.U32 R5, RZ, RZ, UR5 ;  /* 0x00000005ff057e24 */ /* 0x000fe2000f8e00ff */
[----:B------:R-:W-:Y:S01]  /*1170*/  ULDC.64 UR4, c[0x4][0x70] ;  /* 0x01001c0000047ab9 */ /* 0x000fe20000000a00 */
[----:B------:R-:W-:Y:S02]  /*1180*/  IMAD.U32 R10, RZ, RZ, UR6 ;  /* 0x00000006ff0a7e24 */ /* 0x000fe4000f8e00ff */
[----:B------:R-:W-:Y:S02]  /*1190*/  IMAD.U32 R6, RZ, RZ, UR4 ;  /* 0x00000004ff067e24 */ /* 0x000fe4000f8e00ff */
[----:B------:R-:W-:-:S02]  /*11a0*/  IMAD.U32 R7, RZ, RZ, UR5 ;  /* 0x00000005ff077e24 */ /* 0x000fc4000f8e00ff */
[----:B------:R-:W-:Y:S02]  /*11b0*/  IMAD.U32 R11, RZ, RZ, UR7 ;  /* 0x00000007ff0b7e24 */ /* 0x000fe4000f8e00ff */
[----:B------:R-:W-:Y:S02]  /*11c0*/  IMAD.MOV.U32 R8, RZ, RZ, 0x1e1 ;  /* 0x000001e1ff087424 */ /* 0x000fe400078e00ff */
[----:B------:R-:W-:Y:S02]  /*11d0*/  IMAD.MOV.U32 R12, RZ, RZ, 0x1 ;  /* 0x00000001ff0c7424 */ /* 0x000fe400078e00ff */
[----:B0-----:R-:W-:-:S07]  /*11e0*/  IMAD.MOV.U32 R13, RZ, RZ, RZ ;  /* 0x000000ffff0d7224 */ /* 0x001fce00078e00ff */
[----:B------:R-:W-:-:S07]  /*11f0*/  LEPC R20, `(.L_x_14) ;  /* 0x000000001014794e */ /* 0x000fce0000000000 */
[----:B-1---5:R-:W-:Y:S05]  /*1200*/  CALL.ABS.NOINC R14 ;  /* 0x000000000e007343 */ /* 0x022fea0003c00000 */
.L_x_14:
[----:B------:R-:W-:-:S13]  /*1210*/  ISETP.NE.AND P0, PT, R158, 0x3, PT ;  /* 0x000000039e00780c */ /* 0x000fda0003f05270 */
[----:B------:R-:W-:Y:S05]  /*1220*/  @!P0 BRA `(.L_x_15) ;  /* 0x0000000000048947 */ /* 0x000fea0003800000 */
[----:B------:R-:W-:Y:S01]  /*1230*/  BPT.TRAP 0x1 ;  /* 0x000000040000795c */ /* 0x000fe20000300000 */
.L_x_15:
[----:B------:R-:W-:Y:S02]  /*1240*/  IMAD.U32 R3, RZ, RZ, UR39 ;  /* 0x00000027ff037e24 */ /* 0x000fe4000f8e00ff */
[----:B------:R-:W-:-:S03]  /*1250*/  IMAD.U32 R0, RZ, RZ, UR38 ;  /* 0x00000026ff007e24 */ /* 0x000fc6000f8e00ff */
[----:B------:R-:W-:Y:S02]  /*1260*/  LEA R3, R3, UR42, 0x3 ;  /* 0x0000002a03037c11 */ /* 0x000fe4000f8e18ff */
[----:B------:R-:W-:-:S04]  /*1270*/  SHF.L.U32 R0, R0, 0x1f, RZ ;  /* 0x0000001f00007819 */ /* 0x000fc800000006ff */
[----:B------:R2:W3:Y:S01]  /*1280*/  SYNCS.PHASECHK.TRANS64.TRYWAIT P1, [R3+URZ], R0 ;  /* 0x00000000030075a7 */ /* 0x0004e2000802017f */
[----:B------:R-:W-:Y:S05]  /*1290*/  @!P0 BRA `(.L_x_16) ;  /* 0x0000000000048947 */ /* 0x000fea0003800000 */
[----:B------:R-:W-:Y:S01]  /*12a0*/  BPT.TRAP 0x1 ;  /* 0x000000040000795c */ /* 0x000fe20000300000 */
.L_x_16:
[----:B---3--:R-:W-:Y:S05]  /*12b0*/  @P1 BRA `(.L_x_17) ;  /* 0x0000000000081947 */ /* 0x008fea0003800000 */
[----:B------:R-:W3:Y:S02]  /*12c0*/  SYNCS.PHASECHK.TRANS64.TRYWAIT P1, [R3+URZ], R0 ;  /* 0x00000000030075a7 */ /* 0x000ee4000802017f */
[----:B---3--:R-:W-:Y:S05]  /*12d0*/  @!P1 BRA `(.L_x_18) ;  /* 0x000000a4000c9947 */ /* 0x008fea0003800000 */
.L_x_17:
[----:B------:R-:W-:-:S04]  /*12e0*/  UISETP.LT.AND UP0, UPT, UR40, 0x1, UPT ;  /* 0x000000012800788c */ /* 0x000fc8000bf01270 */
[----:B------:R-:W-:-:S04]  /*12f0*/  USEL UR4, UR40, 0x1, UP0 ;  /* 0x0000000128047887 */ /* 0x000fc80008000000 */
[----:B------:R-:W-:-:S06]  /*1300*/  UIADD3 UR4, UR40, -UR4, URZ ;  /* 0x8000000428047290 */ /* 0x000fcc000fffe03f */
[----:B--23--:R-:W-:Y:S01]  /*1310*/  IMAD.U32 R0, RZ, RZ, UR4 ;  /* 0x00000004ff007e24 */ /* 0x00cfe2000f8e00ff */
[----:B------:R-:W-:Y:S05]  /*1320*/  WARPSYNC.ALL ;  /* 0x0000000000007948 */ /* 0x000fea0003800000 */
[----:B------:R-:W-:Y:S01]  /*1330*/  ISETP.GE.AND P1, PT, R0, 0x1, PT ;  /* 0x000000010000780c */ /* 0x000fe20003f26270 */
[----:B------:R-:W-:Y:S01]  /*1340*/  UIADD3 UR4, UR42, 0x12180, URZ ;  /* 0x000121802a047890 */ /* 0x000fe2000fffe03f */
[----:B------:R-:W-:Y:S01]  /*1350*/  WARPGROUP.ARRIVE ;  /* 0x00000000000079c5 */ /* 0x000fe20000000000 */
[----:B------:R-:W-:Y:S02]  /*1360*/  ULOP3.LUT UR41, UR41, 0x10000, URZ, 0xfc, !UPT ;  /* 0x0001000029297892 */ /* 0x000fe4000f8efc3f */
[----:B------:R-:W-:Y:S01]  /*1370*/  USHF.R.U32.HI UR4, URZ, 0x4, UR4 ;  /* 0x000000043f047899 */ /* 0x000fe20008011604 */
[----:B------:R-:W-:Y:S01]  /*1380*/  UMOV UR5, 0x80000020 ;  /* 0x8000002000057882 */ /* 0x000fe20000000000 */
[----:B------:R-:W-:-:S02]  /*1390*/  UMOV UR7, 0x80000020 ;  /* 0x8000002000077882 */ /* 0x000fc40000000000 */
[----:B------:R-:W-:-:S04]  /*13a0*/  ULOP3.LUT UR4, UR4, 0x3fff, URZ, 0xc0, !UPT ;  /* 0x00003fff04047892 */ /* 0x000fc8000f8ec03f */
[----:B------:R-:W-:Y:S02]  /*13b0*/  ULOP3.LUT UR10, UR4, 0x10000, URZ, 0xfc, !UPT ;  /* 0x00010000040a7892 */ /* 0x000fe4000f8efc3f */
[----:B------:R-:W-:Y:S02]  /*13c0*/  ULEA UR4, UR39, UR41, 0x9 ;  /* 0x0000002927047291 */ /* 0x000fe4000f8e483f */
[----:B------:R-:W-:-:S09]  /*13d0*/  ULEA UR6, UR39, UR10, 0xa ;  /* 0x0000000a27067291 */ /* 0x000fd2000f8e503f */
[----:B------:R-:W-:Y:S01]  /*13e0*/  HGMMA.64x256x16.F32 R24, gdesc[UR4], RZ, !UPT, gsb0 ;  /* 0x03e00000041879f0 */ /* 0x000fe2000c0008ff */
[----:B------:R-:W-:Y:S02]  /*13f0*/  UIADD3 UR4, UR4, 0x2, URZ ;  /* 0x0000000204047890 */ /* 0x000fe4000fffe03f */
[----:B------:R-:W-:Y:S01]  /*1400*/  UIADD3 UR6, UR6, 0x2, URZ ;  /* 0x0000000206067890 */ /* 0x000fe2000fffe03f */
[----:B------:R-:W-:Y:S01]  /*1410*/  UMOV UR5, 0x80000020 ;  /* 0x8000002000057882 */ /* 0x000fe20000000000 */
[----:B------:R-:W-:Y:S01]  /*1420*/  UMOV UR7, 0x80000020 ;  /* 0x8000002000077882 */ /* 0x000fe20000000000 */
[----:B------:R-:W-:Y:S02]  /*1430*/  WARPGROUP.DEPBAR.LE gsb0, 0x0 ;  /* 0x00008000000079c5 */ /* 0x000fe40000010000 */
[----:B------:R-:W-:-:S15]  /*1440*/  WARPGROUP.ARRIVE ;  /* 0x00000000000079c5 */ /* 0x000fde0000000000 */
[----:B------:R-:W-:-:S05]  /*1450*/  NOP ;  /* 0x0000000000007918 */ /* 0x000fca0000000000 */
[----:B------:R-:W-:Y:S03]  /*1460*/  HGMMA.64x256x16.F32 R24, gdesc[UR4], R24, gsb0 ;  /* 0x03e00000041879f0 */ /* 0x000fe60008000818 */
[----:B------:R-:W-:Y:S02]  /*1470*/  WARPGROUP.DEPBAR.LE gsb0, 0x0 ;  /* 0x00008000000079c5 */ /* 0x000fe40000010000 */
[----:B------:R-:W-:Y:S05]  /*1480*/  @!P1 BRA `(.L_x_19) ;  /* 0x0000000000dc9947 */ /* 0x000fea0003800000 */
[----:B------:R-:W-:Y:S02]  /*1490*/  UIADD3 UR4, UR39, 0x1, URZ ;  /* 0x0000000127047890 */ /* 0x000fe4000fffe03f */
[----:B------:R-:W-:Y:S02]  /*14a0*/  UMOV UR9, UR39 ;  /* 0x0000002700097c82 */ /* 0x000fe40008000000 */
[----:B------:R-:W-:-:S04]  /*14b0*/  UISETP.NE.AND UP0, UPT, UR4, 0x9, UPT ;  /* 0x000000090400788c */ /* 0x000fc8000bf05270 */
[----:B------:R-:W-:Y:S02]  /*14c0*/  USEL UR5, URZ, 0x1, UP0 ;  /* 0x000000013f057887 */ /* 0x000fe40008000000 */
[----:B------:R-:W-:Y:S02]  /*14d0*/  USEL UR8, UR4, URZ, UP0 ;  /* 0x0000003f04087287 */ /* 0x000fe40008000000 */
[----:B------:R-:W-:-:S06]  /*14e0*/  ULOP3.LUT UR5, UR38, UR5, URZ, 0x3c, !UPT ;  /* 0x0000000526057292 */ /* 0x000fcc000f8e3c3f */
[----:B01----:R-:W-:-:S07]  /*14f0*/  IMAD.U32 R5, RZ, RZ, UR5 ;  /* 0x00000005ff057e24 */ /* 0x003fce000f8e00ff */
.L_x_26:
[----:B01----:R-:W-:Y:S05]  /*1500*/  @!P0 BRA `(.L_x_20) ;  /* 0x0000000000048947 */ /* 0x003fea0003800000 */
[----:B------:R-:W-:Y:S01]  /*1510*/  BPT.TRAP 0x1 ;  /* 0x000000040000795c */ /* 0x000fe20000300000 */
.L_x_20:
[----:B------:R-:W0:Y:S01]  /*1520*/  S2UR UR5, SR_CgaCtaId ;  /* 0x00000000000579c3 */ /* 0x000e220000008800 */
[----:B------:R-:W-:Y:S01]  /*1530*/  UMOV UR4, 0x400 ;  /* 0x0000040000047882 */ /* 0x000fe20000000000 */
[----:B------:R-:W-:Y:S01]  /*1540*/  SHF.L.U32 R3, R5, 0x1f, RZ ;  /* 0x0000001f05037819 */ /* 0x000fe200000006ff */
[----:B0-----:R-:W-:-:S04]  /*1550*/  ULEA UR11, UR5, UR4, 0x18 ;  /* 0x00000004050b7291 */ /* 0x001fc8000f8ec03f */
[----:B------:R-:W-:-:S09]  /*1560*/  ULEA UR4, UR8, UR11, 0x3 ;  /* 0x0000000b08047291 */ /* 0x000fd2000f8e183f */
[----:B------:R0:W1:Y:S01]  /*1570*/  SYNCS.PHASECHK.TRANS64.TRYWAIT P1, [UR4], R3 ;  /* 0x00000003ff0075a7 */ /* 0x0000620008020144 */
[----:B------:R-:W-:Y:S05]  /*1580*/  @!P0 BRA `(.L_x_21) ;  /* 0x0000000000048947 */ /* 0x000fea0003800000 */
[----:B------:R-:W-:Y:S01]  /*1590*/  BPT.TRAP 0x1 ;  /* 0x000000040000795c */ /* 0x000fe20000300000 */
.L_x_21:
[----:B-1----:R-:W-:Y:S05]  /*15a0*/  @P1 BRA `(.L_x_22) ;  /* 0x0000000000081947 */ /* 0x002fea0003800000 */
[----:B------:R-:W1:Y:S02]  /*15b0*/  SYNCS.PHASECHK.TRANS64.TRYWAIT P1, [UR4], R3 ;  /* 0x00000003ff0075a7 */ /* 0x000e640008020144 */
[----:B-1----:R-:W-:Y:S05]  /*15c0*/  @!P1 BRA `(.L_x_23) ;  /* 0x000000a000649947 */ /* 0x002fea0003800000 */
.L_x_22:
[----:B------:R-:W-:Y:S01]  /*15d0*/  ULEA UR4, UR8, UR41, 0x9 ;  /* 0x0000002908047291 */ /* 0x000fe2000f8e483f */
[----:B------:R-:W-:Y:S01]  /*15e0*/  WARPGROUP.ARRIVE ;  /* 0x00000000000079c5 */ /* 0x000fe20000000000 */
[----:B------:R-:W-:Y:S01]  /*15f0*/  ULEA UR6, UR8, UR10, 0xa ;  /* 0x0000000a08067291 */ /* 0x000fe2000f8e503f */
[----:B------:R-:W-:Y:S01]  /*1600*/  UMOV UR5, 0x80000020 ;  /* 0x8000002000057882 */ /* 0x000fe20000000000 */
[----:B------:R-:W-:-:S07]  /*1610*/  UMOV UR7, 0x80000020 ;  /* 0x8000002000077882 */ /* 0x000fce0000000000 */
[----:B------:R-:W-:Y:S01]  /*1620*/  HGMMA.64x256x16.F32 R24, gdesc[UR4], R24, gsb0 ;  /* 0x03e00000041879f0 */ /* 0x000fe20008000818 */
        /* <DEDUP_REMOVED lines=10> */
[----:B------:R-:W-:Y:S01]  /*16d0*/  BPT.TRAP 0x1 ;  /* 0x000000040000795c */ /* 0x000fe20000300000 */
.L_x_24:
[----:B------:R-:W-:Y:S01]  /*16e0*/  ULEA UR4, UR9, UR11, 0x3 ;  /* 0x0000000b09047291 */ /* 0x000fe2000f8e183f */
[----:B------:R-:W-:-:S03]  /*16f0*/  ISETP.GT.U32.AND P1, PT, R19, 0x1, PT ;  /* 0x000000011300780c */ /* 0x000fc60003f24070 */
[----:B------:R-:W-:-:S04]  /*1700*/  UIADD3 UR4, UR4, 0x48, URZ ;  /* 0x0000004804047890 */ /* 0x000fc8000fffe03f */
[----:B------:R-:W-:-:S09]  /*1710*/  UPRMT UR4, URZ, 0x654, UR4 ;  /* 0x000006543f047896 */ /* 0x000fd20008000004 */
[----:B------:R-:W-:Y:S01]  /*1720*/  SYNCS.ARRIVE.TRANS64.RED.A1T0 RZ, [UR4], RZ ;  /* 0x000000ffffff79a7 */ /* 0x000fe20008100404 */
[----:B------:R-:W-:Y:S05]  /*1730*/  @P1 BRA `(.L_x_25) ;  /* 0x0000000000041947 */ /* 0x000fea0003800000 */
[----:B------:R-:W-:Y:S01]  /*1740*/  BPT.TRAP 0x1 ;  /* 0x000000040000795c */ /* 0x000fe20000300000 */
.L_x_25:
[----:B------:R-:W-:Y:S01]  /*1750*/  UIADD3 UR8, UR8, 0x1, URZ ;  /* 0x0000000108087890 */ /* 0x000fe2000fffe03f */
[C---:B------:R-:W-:Y:S01]  /*1760*/  ISETP.GT.AND P1, PT, R0.reuse, 0x1, PT ;  /* 0x000000010000780c */ /* 0x040fe20003f24270 */
[----:B------:R-:W-:Y:S01]  /*1770*/  UIADD3 UR9, UR9, 0x1, URZ ;  /* 0x0000000109097890 */ /* 0x000fe2000fffe03f */
[----:B------:R-:W-:Y:S01]  /*1780*/  VIADD R0, R0, 0xffffffff ;  /* 0xffffffff00007836 */ /* 0x000fe20000000000 */
[----:B------:R-:W-:Y:S02]  /*1790*/  UISETP.NE.AND UP0, UPT, UR8, 0x9, UPT ;  /* 0x000000090800788c */ /* 0x000fe4000bf05270 */
[----:B------:R-:W-:Y:S02]  /*17a0*/  UISETP.NE.AND UP1, UPT, UR9, 0x9, UPT ;  /* 0x000000090900788c */ /* 0x000fe4000bf25270 */
[----:B------:R-:W-:Y:S02]  /*17b0*/  USEL UR4, URZ, 0x1, UP0 ;  /* 0x000000013f047887 */ /* 0x000fe40008000000 */
[----:B------:R-:W-:-:S02]  /*17c0*/  USEL UR8, UR8, URZ, UP0 ;  /* 0x0000003f08087287 */ /* 0x000fc40008000000 */
[----:B------:R-:W-:Y:S02]  /*17d0*/  USEL UR9, UR9, URZ, UP1 ;  /* 0x0000003f09097287 */ /* 0x000fe40008800000 */
[----:B------:R-:W-:Y:S01]  /*17e0*/  LOP3.LUT R5, R5, UR4, RZ, 0x3c, !PT ;  /* 0x0000000405057c12 */ /* 0x000fe2000f8e3cff */
[----:B------:R-:W-:Y:S09]  /*17f0*/  @P1 BRA `(.L_x_26) ;  /* 0xfffffffc00401947 */ /* 0x000ff2000383ffff */
.L_x_19:
[----:B------:R-:W2:Y:S02]  /*1800*/  LDC R0, c[0x0][0x28c] ;  /* 0x0000a300ff007b82 */ /* 0x000ea40000000800 */
[----:B--2---:R-:W-:-:S13]  /*1810*/  ISETP.GE.AND P1, PT, R0, 0x1, PT ;  /* 0x000000010000780c */ /* 0x004fda0003f26270 */
[----:B------:R-:W-:Y:S05]  /*1820*/  @!P1 BRA `(.L_x_27) ;  /* 0x0000000000489947 */ /* 0x000fea0003800000 */
[----:B------:R-:W-:Y:S05]  /*1830*/  @!P0 BRA `(.L_x_28) ;  /* 0x0000000000048947 */ /* 0x000fea0003800000 */
[----:B------:R-:W-:Y:S01]  /*1840*/  BPT.TRAP 0x1 ;  /* 0x000000040000795c */ /* 0x000fe20000300000 */
.L_x_28:
[----:B------:R-:W2:Y:S01]  /*1850*/  S2UR UR7, SR_CgaCtaId ;  /* 0x00000000000779c3 */ /* 0x000ea20000008800 */
[----:B------:R-:W-:Y:S01]  /*1860*/  UISETP.LT.AND UP0, UPT, UR40, 0x1, UPT ;  /* 0x000000012800788c */ /* 0x000fe2000bf01270 */
[----:B------:R-:W-:-:S03]  /*1870*/  ISETP.GT.U32.AND P0, PT, R19, 0x1, PT ;  /* 0x000000011300780c */ /* 0x000fc60003f04070 */
[----:B------:R-:W-:-:S04]  /*1880*/  USEL UR6, UR40, 0x1, UP0 ;  /* 0x0000000128067887 */ /* 0x000fc80008000000 */
[----:B------:R-:W-:-:S04]  /*1890*/  UIADD3 UR6, UR39, UR40, -UR6 ;  /* 0x0000002827067290 */ /* 0x000fc8000fffe806 */
[----:B------:R-:W-:-:S04]  /*18a0*/  UIMAD.WIDE.U32 UR4, UR6, 0x38e38e39, URZ ;  /* 0x38e38e39060478a5 */ /* 0x000fc8000f8e003f */
[----:B------:R-:W-:-:S03]  /*18b0*/  USHF.R.U32.HI UR4, URZ, 0x1, UR5 ;  /* 0x000000013f047899 */ /* 0x000fc60008011605 */
[----:B------:R-:W-:Y:S01]  /*18c0*/  UMOV UR5, 0x400 ;  /* 0x0000040000057882 */ /* 0x000fe20000000000 */
[----:B------:R-:W-:Y:S02]  /*18d0*/  UIMAD UR6, UR4, -0x9, UR6 ;  /* 0xfffffff7040678a4 */ /* 0x000fe4000f8e0206 */
[----:B--2---:R-:W-:-:S04]  /*18e0*/  ULEA UR5, UR7, UR5, 0x18 ;  /* 0x0000000507057291 */ /* 0x004fc8000f8ec03f */
[----:B------:R-:W-:-:S04]  /*18f0*/  ULEA UR6, UR6, UR5, 0x3 ;  /* 0x0000000506067291 */ /* 0x000fc8000f8e183f */
[----:B------:R-:W-:-:S04]  /*1900*/  UIADD3 UR6, UR6, 0x48, URZ ;  /* 0x0000004806067890 */ /* 0x000fc8000fffe03f */
[----:B------:R-:W-:-:S09]  /*1910*/  UPRMT UR6, URZ, 0x654, UR6 ;  /* 0x000006543f067896 */ /* 0x000fd20008000006 */
[----:B------:R-:W-:Y:S01]  /*1920*/  SYNCS.ARRIVE.TRANS64.RED.A1T0 RZ, [UR6], RZ ;  /* 0x000000ffffff79a7 */ /* 0x000fe20008100406 */
[----:B------:R-:W-:Y:S05]  /*1930*/  @P0 BRA `(.L_x_27) ;  /* 0x0000000000040947 */ /* 0x000fea0003800000 */
[----:B------:R-:W-:Y:S01]  /*1940*/  BPT.TRAP 0x1 ;  /* 0x000000040000795c */ /* 0x000fe20000300000 */
.L_x_27:
[----:B------:R-:W2:Y:S01]  /*1950*/  LDC R7, c[0x0][0x288] ;  /* 0x0000a200ff077b82 */ /* 0x000ea20000000800 */
[----:B01----:R-:W-:Y:S01]  /*1960*/  SHF.R.U32.HI R3, RZ, 0x2, R18 ;  /* 0x00000002ff037819 */ /* 0x003fe20000011612 */
[----:B------:R-:W-:Y:S01]  /*1970*/  UIADD3 UR39, UR40, UR39, URZ ;  /* 0x0000002728277290 */ /* 0x000fe2000fffe03f */
[C---:B------:R-:W-:Y:S01]  /*1980*/  LOP3.LUT R4, R18.reuse, 0x60, RZ, 0xc0, !PT ;  /* 0x0000006012047812 */ /* 0x040fe200078ec0ff */
[----:B------:R-:W-:Y:S01]  /*1990*/  ULDC UR7, c[0x0][0x284] ;  /* 0x0000a10000077ab9 */ /* 0x000fe20000000800 */
[----:B------:R-:W-:Y:S01]  /*19a0*/  LOP3.LUT R3, R3, 0x7, RZ, 0xc0, !PT ;  /* 0x0000000703037812 */ /* 0x000fe200078ec0ff */
[----:B------:R-:W-:Y:S01]  /*19b0*/  UISETP.GT.U32.AND UP0, UPT, UR39, 0x8, UPT ;  /* 0x000000082700788c */ /* 0x000fe2000bf04070 */
[----:B------:R-:W-:Y:S01]  /*19c0*/  SHF.R.U32.HI R10, RZ, 0x1, R4 ;  /* 0x00000001ff0a7819 */ /* 0x000fe20000011604 */
[----:B------:R-:W-:Y:S01]  /*19d0*/  IMAD.SHL.U32 R4, R18, 0x2, RZ ;  /* 0x0000000212047824 */ /* 0x000fe200078e00ff */
[----:B------:R-:W-:Y:S01]  /*19e0*/  LOP3.LUT R0, R22, 0x1, RZ, 0xc0, !PT ;  /* 0x0000000116007812 */ /* 0x000fe200078ec0ff */
[----:B------:R-:W-:Y:S01]  /*19f0*/  UISETP.LT.U32.AND UP0, UPT, UR40, 0x9, UP0 ;  /* 0x000000092800788c */ /* 0x000fe20008701070 */
[----:B------:R-:W-:Y:S01]  /*1a00*/  IADD3 R5, RZ, -R10, -R3 ;  /* 0x8000000aff057210 */ /* 0x000fe20007ffe803 */
[----:B------:R-:W-:Y:S01]  /*1a10*/  UISETP.GE.U32.AND UP1, UPT, UR40, 0x9, UPT ;  /* 0x000000092800788c */ /* 0x000fe2000bf26070 */
[----:B------:R-:W-:Y:S01]  /*1a20*/  LOP3.LUT R9, R4, 0x6, RZ, 0xc0, !PT ;  /* 0x0000000604097812 */ /* 0x000fe200078ec0ff */
[C---:B------:R-:W-:Y:S01]  /*1a30*/  IMAD.SHL.U32 R6, R0.reuse, 0x40, RZ ;  /* 0x0000004000067824 */ /* 0x040fe200078e00ff */
[----:B------:R-:W-:Y:S01]  /*1a40*/  SHF.R.S32.HI R21, RZ, 0x1f, R23 ;  /* 0x0000001fff157819 */ /* 0x000fe20000011417 */
[----:B------:R-:W-:Y:S01]  /*1a50*/  IMAD R11, R0, -0x40, R5 ;  /* 0xffffffc0000b7824 */ /* 0x000fe200078e0205 */
[----:B------:R-:W-:Y:S01]  /*1a60*/  LOP3.LUT R0, R18, 0x3, RZ, 0xc0, !PT ;  /* 0x0000000312007812 */ /* 0x000fe200078ec0ff */
[----:B------:R-:W-:Y:S01]  /*1a70*/  ULDC.64 UR8, c[0x0][0x5d0] ;  /* 0x0001740000087ab9 */ /* 0x000fe20000000a00 */
[----:B------:R-:W-:Y:S01]  /*1a80*/  PRMT R8, R9, 0x6540, R152 ;  /* 0x0000654009087816 */ /* 0x000fe20000000098 */
[----:B------:R-:W-:Y:S01]  /*1a90*/  IMAD.SHL.U32 R152, R152, 0x100, RZ ;  /* 0x0000010098987824 */ /* 0x000fe200078e00ff */
[----:B------:R-:W-:Y:S01]  /*1aa0*/  UIMAD.WIDE.U32 UR4, UR39, 0x38e38e39, URZ ;  /* 0x38e38e39270478a5 */ /* 0x000fe2000f8e003f */
[----:B------:R-:W-:Y:S01]  /*1ab0*/  IMAD R4, R21, UR8, RZ ;  /* 0x0000000815047c24 */ /* 0x000fe2000f8e02ff */
[----:B------:R-:W-:Y:S01]  /*1ac0*/  USEL UR6, URZ, 0x1, !UP0 ;  /* 0x000000013f067887 */ /* 0x000fe2000c000000 */
[----:B--2---:R-:W-:Y:S01]  /*1ad0*/  IMAD R13, R0, -0x2, R7 ;  /* 0xfffffffe000d7824 */ /* 0x004fe200078e0207 */
[----:B------:R-:W-:Y:S01]  /*1ae0*/  ISETP.GE.AND P0, PT, R152, R7, PT ;  /* 0x000000079800720c */ /* 0x000fe20003f06270 */
[C---:B------:R-:W-:Y:S01]  /*1af0*/  IMAD.SHL.U32 R0, R153.reuse, 0x80, RZ ;  /* 0x0000008099007824 */ /* 0x040fe200078e00ff */
[----:B------:R-:W-:Y:S01]  /*1b00*/  SHF.R.S32.HI R9, RZ, 0x1f, R8 ;  /* 0x0000001fff097819 */ /* 0x000fe20000011408 */
[----:B------:R-:W-:Y:S01]  /*1b10*/  USHF.R.U32.HI UR4, URZ, 0x1, UR5 ;  /* 0x000000013f047899 */ /* 0x000fe20008011605 */
[----:B------:R-:W-:Y:S01]  /*1b20*/  LOP3.LUT R3, R6, 0x40, R3, 0xe2, !PT ;  /* 0x0000004006037812 */ /* 0x000fe200078ee203 */
[----:B------:R-:W-:Y:S01]  /*1b30*/  ULOP3.LUT UR38, UR38, UR6, URZ, 0x3c, !UPT ;  /* 0x0000000626267292 */ /* 0x000fe2000f8e3c3f */
[C---:B------:R-:W-:Y:S01]  /*1b40*/  ISETP.GE.OR P0, PT, R0.reuse, UR7, P0 ;  /* 0x0000000700007c0c */ /* 0x040fe20008706670 */
[----:B------:R-:W-:Y:S01]  /*1b50*/  IMAD.WIDE R6, R153, 0x80, RZ ;  /* 0x0000008099067825 */ /* 0x000fe200078e02ff */
[----:B------:R-:W-:Y:S01]  /*1b60*/  UIMAD UR39, UR4, -0x9, UR39 ;  /* 0xfffffff7042778a4 */ /* 0x000fe2000f8e0227 */
[----:B------:R-:W-:Y:S01]  /*1b70*/  IADD3 R0, -R0, UR7, R11 ;  /* 0x0000000700007c10 */ /* 0x000fe2000fffe10b */
[----:B------:R-:W-:Y:S01]  /*1b80*/  @UP1 ULOP3.LUT UR38, UR38, 0x1, UR4, 0x78, !UPT ;  /* 0x0000000126261892 */ /* 0x000fe2000f8e7804 */
[C---:B------:R-:W-:Y:S01]  /*1b90*/  IMAD R15, R23.reuse, UR9, R4 ;  /* 0x00000009170f7c24 */ /* 0x040fe2000f8e0204 */
[----:B------:R-:W-:Y:S01]  /*1ba0*/  LOP3.LUT R167, R6, R3, R10, 0xfe, !PT ;  /* 0x0000000306a77212 */ /* 0x000fe200078efe0a */
[----:B------:R-:W-:-:S04]  /*1bb0*/  IMAD.WIDE.U32 R4, R23, UR8, R8 ;  /* 0x0000000817047c25 */ /* 0x000fc8000f8e0008 */
[----:B------:R-:W-:Y:S02]  /*1bc0*/  IMAD.IADD R5, R5, 0x1, R15 ;  /* 0x0000000105057824 */ /* 0x000fe400078e020f */
[----:B------:R-:W-:Y:S02]  /*1bd0*/  IMAD.IADD R3, R13, 0x1, -R152 ;  /* 0x000000010d037824 */ /* 0x000fe400078e0a98 */
[----:B------:R-:W-:Y:S01]  /*1be0*/  IMAD.MOV.U32 R153, RZ, RZ, -0x1 ;  /* 0xffffffffff997424 */ /* 0x000fe200078e00ff */
[----:B------:R-:W-:Y:S06]  /*1bf0*/  @P0 BRA `(.L_x_29) ;  /* 0x0000007800dc0947 */ /* 0x000fec0003800000 */
[----:B------:R-:W0:Y:S01]  /*1c00*/  LDC.64 R10, c[0x0][0x5c8] ;  /* 0x00017200ff0a7b82 */ /* 0x000e220000000a00 */
[----:B-----5:R-:W-:Y:S01]  /*1c10*/  FSETP.NEU.AND P0, PT, R155, RZ, PT ;  /* 0x000000ff9b00720b */ /* 0x020fe20003f0d000 */
[----:B------:R-:W-:Y:S01]  /*1c20*/  BSSY B0, `(.L_x_29) ;  /* 0x00007b4000007945 */ /* 0x000fe20003800000 */
[----:B------:R-:W-:-:S04]  /*1c30*/  ISETP.GT.AND P2, PT, R3, RZ, PT ;  /* 0x000000ff0300720c */ /* 0x000fc80003f44270 */
[----:B------:R-:W-:Y:S01]  /*1c40*/  ISETP.GT.AND P1, PT, R0, RZ, P2 ;  /* 0x000000ff0000720c */ /* 0x000fe20001724270 */
[-C--:B0-----:R-:W-:Y:S02]  /*1c50*/  IMAD R12, R7, R10.reuse, RZ ;  /* 0x0000000a070c7224 */ /* 0x081fe400078e02ff */
[----:B------:R-:W-:-:S04]  /*1c60*/  IMAD.WIDE.U32 R160, R167, R10, R4 ;  /* 0x0000000aa7a07225 */ /* 0x000fc800078e0004 */
[----:B------:R-:W-:-:S04]  /*1c70*/  IMAD R5, R167, R11, R12 ;  /* 0x0000000ba7057224 */ /* 0x000fc800078e020c */
[----:B------:R-:W-:Y:S01]  /*1c80*/  IMAD.IADD R169, R161, 0x1, R5 ;  /* 0x00000001a1a97824 */ /* 0x000fe200078e0205 */
[----:B------:R-:W-:Y:S06]  /*1c90*/  @!P0 BRA `(.L_x_30) ;  /* 0x0000005400988947 */ /* 0x000fec0003800000 */
[----:B------:R-:W0:Y:S01]  /*1ca0*/  LDC.64 R14, c[0x0][0x5b8] ;  /* 0x00016e00ff0e7b82 */ /* 0x000e220000000a00 */
[----:B------:R-:W-:-:S07]  /*1cb0*/  ULDC.64 UR4, c[0x0][0x5c0] ;  /* 0x0001700000047ab9 */ /* 0x000fce0000000a00 */
[----:B------:R-:W1:Y:S08]  /*1cc0*/  LDC.64 R164, c[0x0][0x5b0] ;  /* 0x00016c00ffa47b82 */ /* 0x000e700000000a00 */
[----:B------:R-:W2:Y:S01]  /*1cd0*/  LDC.64 R12, c[0x0][0x5a8] ;  /* 0x00016a00ff0c7b82 */ /* 0x000ea20000000a00 */
[-C--:B0-----:R-:W-:Y:S02]  /*1ce0*/  IMAD R4, R21, R14.reuse, RZ ;  /* 0x0000000e15047224 */ /* 0x081fe400078e02ff */
[----:B------:R-:W-:-:S04]  /*1cf0*/  IMAD.WIDE.U32 R162, R23, R14, R8 ;  /* 0x0000000e17a27225 */ /* 0x000fc800078e0008 */
[----:B------:R-:W-:Y:S02]  /*1d00*/  IMAD R159, R23, R15, R4 ;  /* 0x0000000f179f7224 */ /* 0x000fe400078e0204 */
[-C--:B-1----:R-:W-:Y:S02]  /*1d10*/  IMAD R6, R7, R164.reuse, RZ ;  /* 0x000000a407067224 */ /* 0x082fe400078e02ff */
[----:B------:R-:W-:Y:S02]  /*1d20*/  IMAD.IADD R21, R163, 0x1, R159 ;  /* 0x00000001a3157824 */ /* 0x000fe400078e029f */
[----:B------:R-:W-:Y:S02]  /*1d30*/  IMAD.MOV.U32 R20, RZ, RZ, R162 ;  /* 0x000000ffff147224 */ /* 0x000fe400078e00a2 */
[C---:B------:R-:W-:Y:S02]  /*1d40*/  IMAD R161, R167.reuse, R165, R6 ;  /* 0x000000a5a7a17224 */ /* 0x040fe400078e0206 */
[----:B------:R-:W-:-:S04]  /*1d50*/  IMAD.WIDE.U32 R4, R167, R164, R20 ;  /* 0x000000a4a7047225 */ /* 0x000fc800078e0014 */
[----:B------:R-:W-:Y:S01]  /*1d60*/  IMAD.IADD R5, R5, 0x1, R161 ;  /* 0x0000000105057824 */ /* 0x000fe200078e02a1 */
[----:B--2---:R-:W-:-:S04]  /*1d70*/  LEA R6, P0, R4, R12, 0x1 ;  /* 0x0000000c04067211 */ /* 0x004fc800078008ff */
[----:B------:R-:W-:-:S05]  /*1d80*/  LEA.HI.X R7, R4, R13, R5, 0x1, P0 ;  /* 0x0000000d04077211 */ /* 0x000fca00000f0c05 */
[----:B------:R0:W2:Y:S01]  /*1d90*/  @P1 LDG.E.LTC128B.U16 R15, desc[UR36][R6.64] ;  /* 0x00000024060f1981 */ /* 0x0000a2000c1e1520 */
[----:B------:R-:W-:Y:S01]  /*1da0*/  IMAD.WIDE.U32 R156, R167, R164, R8 ;  /* 0x000000a4a79c7225 */ /* 0x000fe200078e0008 */
[----:B------:R-:W-:Y:S03]  /*1db0*/  BSSY B1, `(.L_x_31) ;  /* 0x0000013000017945 */ /* 0x000fe60003800000 */
[----:B------:R-:W-:Y:S02]  /*1dc0*/  IMAD.IADD R157, R161, 0x1, R157 ;  /* 0x00000001a19d7824 */ /* 0x000fe400078e029d */
[----:B------:R-:W-:-:S04]  /*1dd0*/  IMAD.WIDE.U32 R156, R23, R14, R156 ;  /* 0x0000000e179c7225 */ /* 0x000fc800078e009c */
[----:B0-----:R-:W-:Y:S01]  /*1de0*/  IMAD.IADD R7, R159, 0x1, R157 ;  /* 0x000000019f077824 */ /* 0x001fe200078e029d */
[----:B------:R-:W-:Y:S02]  /*1df0*/  LEA R6, P4, R156, R12, 0x1 ;  /* 0x0000000c9c067211 */ /* 0x000fe400078808ff */
[----:B------:R-:W-:Y:S02]  /*1e00*/  SHF.L.U64.HI R157, R164, 0x3, R165 ;  /* 0x00000003a49d7819 */ /* 0x000fe400000102a5 */
[----:B------:R-:W-:Y:S01]  /*1e10*/  LEA.HI.X R7, R156, R13, R7, 0x1, P4 ;  /* 0x0000000d9c077211 */ /* 0x000fe200020f0c07 */
[----:B------:R-:W-:Y:S02]  /*1e20*/  IMAD.SHL.U32 R156, R164, 0x8, RZ ;  /* 0x00000008a49c7824 */ /* 0x000fe400078e00ff */
[----:B--2---:R-:W-:-:S05]  /*1e30*/  HADD2.F32 R4, -RZ, R15.H0_H0 ;  /* 0x2000000fff047230 */ /* 0x004fca0000004100 */
[----:B------:R-:W-:Y:S01]  /*1e40*/  FMUL R5, R4, R155 ;  /* 0x0000009b04057220 */ /* 0x000fe20000400000 */
[----:B------:R-:W-:-:S03]  /*1e50*/  LEA R4, P0, R160, UR4, 0x1 ;  /* 0x00000004a0047c11 */ /* 0x000fc6000f8008ff */
[----:B------:R-:W-:Y:S01]  /*1e60*/  FFMA R24, R24, R154, R5 ;  /* 0x0000009a18187223 */ /* 0x000fe20000000005 */
[----:B------:R-:W-:Y:S02]  /*1e70*/  LEA.HI.X R5, R160, UR5, R169, 0x1, P0 ;  /* 0x00000005a0057c11 */ /* 0x000fe400080f0ca9 */
[----:B------:R-:W-:Y:S02]  /*1e80*/  ISETP.GT.AND P0, PT, R3, 0x1, PT ;  /* 0x000000010300780c */ /* 0x000fe40003f04270 */
[----:B------:R-:W-:Y:S02]  /*1e90*/  F2FP.F16.F32.PACK_AB R24, RZ, R24 ;  /* 0x00000018ff18723e */ /* 0x000fe400000000ff */
[----:B------:R-:W-:-:S03]  /*1ea0*/  ISETP.GT.AND P3, PT, R0, RZ, P0 ;  /* 0x000000ff0000720c */ /* 0x000fc60000764270 */
[----:B------:R0:W-:Y:S10]  /*1eb0*/  @P1 STG.E.U16 desc[UR36][R4.64], R24 ;  /* 0x0000001804001986 */ /* 0x0001f4000c101524 */
[----:B------:R-:W-:Y:S05]  /*1ec0*/  @!P3 BRA `(.L_x_32) ;  /* 0x000000000004b947 */ /* 0x000fea0003800000 */
[----:B------:R1:W5:Y:S02]  /*1ed0*/  LDG.E.LTC128B.U16 R15, desc[UR36][R6.64+0x2] ;  /* 0x00000224060f7981 */ /* 0x000364000c1e1520 */
.L_x_32:
[----:B------:R-:W-:Y:S05]  /*1ee0*/  BSYNC B1 ;  /* 0x0000000000017941 */ /* 0x000fea0003800000 */
.L_x_31:
[----:B-----5:R-:W-:Y:S01]  /*1ef0*/  HADD2.F32 R20, -RZ, R15.H0_H0 ;  /* 0x2000000fff147230 */ /* 0x020fe20000004100 */
[----:B------:R-:W-:Y:S01]  /*1f00*/  ISETP.GT.AND P2, PT, R0, 0x8, P2 ;  /* 0x000000080000780c */ /* 0x000fe20001744270 */
[----:B------:R-:W-:Y:S01]  /*1f10*/  IMAD.WIDE.U32 R156, R167, R164, R156 ;  /* 0x000000a4a79c7225 */ /* 0x000fe200078e009c */
[----:B------:R-:W-:-:S03]  /*1f20*/  PRMT R152, R15, 0x7610, R152 ;  /* 0x000076100f987816 */ /* 0x000fc60000000098 */
[----:B------:R-:W-:Y:S01]  /*1f30*/  FMUL R20, R20, R155 ;  /* 0x0000009b14147220 */ /* 0x000fe20000400000 */
[----:B------:R-:W-:Y:S01]  /*1f40*/  IMAD.IADD R161, R161, 0x1, R157 ;  /* 0x00000001a1a17824 */ /* 0x000fe200078e029d */
[----:B------:R-:W-:Y:S02]  /*1f50*/  IADD3 R162, P1, R162, R156, RZ ;  /* 0x0000009ca2a27210 */ /* 0x000fe40007f3e0ff */
[----:B------:R-:W-:-:S03]  /*1f60*/  FFMA R25, R25, R154, R20 ;  /* 0x0000009a19197223 */ /* 0x000fc60000000014 */
[----:B------:R-:W-:Y:S01]  /*1f70*/  IMAD.X R21, R161, 0x1, R21, P1 ;  /* 0x00000001a1157824 */ /* 0x000fe200008e0615 */
[C---:B------:R-:W-:Y:S02]  /*1f80*/  LEA R20, P1, R162.reuse, R12, 0x1 ;  /* 0x0000000ca2147211 */ /* 0x040fe400078208ff */
[----:B------:R-:W-:Y:S02]  /*1f90*/  F2FP.F16.F32.PACK_AB R25, RZ, R25 ;  /* 0x00000019ff19723e */ /* 0x000fe400000000ff */
[----:B------:R-:W-:Y:S02]  /*1fa0*/  LEA.HI.X R21, R162, R13, R21, 0x1, P1 ;  /* 0x0000000da2157211 */ /* 0x000fe400008f0c15 */
[----:B------:R-:W-:-:S05]  /*1fb0*/  PRMT R157, R25, 0x7610, R157 ;  /* 0x00007610199d7816 */ /* 0x000fca000000009d */
[----:B------:R2:W-:Y:S04]  /*1fc0*/  @P3 STG.E.U16 desc[UR36][R4.64+0x2], R157 ;  /* 0x0000029d04003986 */ /* 0x0005e8000c101524 */
[----:B------:R-:W0:Y:S01]  /*1fd0*/  @P2 LDG.E.LTC128B.U16 R152, desc[UR36][R20.64] ;  /* 0x0000002414982981 */ /* 0x000e22000c1e1520 */
[----:B------:R-:W-:Y:S01]  /*1fe0*/  IADD3 R8, P1, R8, R156, RZ ;  /* 0x0000009c08087210 */ /* 0x000fe20007f3e0ff */
[----:B------:R-:W-:Y:S01]  /*1ff0*/  BSSY B1, `(.L_x_33) ;  /* 0x0000011000017945 */ /* 0x000fe20003800000 */
[----:B------:R-:W-:Y:S02]  /*2000*/  SHF.L.U64.HI R11, R10, 0x4, R11 ;  /* 0x000000040a0b7819 */ /* 0x000fe4000001020b */
[----:B------:R-:W-:Y:S01]  /*2010*/  ISETP.GT.AND P0, PT, R0, 0x8, P0 ;  /* 0x000000080000780c */ /* 0x000fe20000704270 */
[----:B------:R-:W-:Y:S01]  /*2020*/  IMAD.X R9, R9, 0x1, R161, P1 ;  /* 0x0000000109097824 */ /* 0x000fe200008e06a1 */
[----:B------:R-:W-:Y:S01]  /*2030*/  LEA R10, P1, R10, R4, 0x4 ;  /* 0x000000040a0a7211 */ /* 0x000fe200078220ff */
[----:B------:R-:W-:-:S04]  /*2040*/  IMAD.WIDE.U32 R14, R23, R14, R8 ;  /* 0x0000000e170e7225 */ /* 0x000fc800078e0008 */
[----:B------:R-:W-:Y:S01]  /*2050*/  IMAD.X R11, R11, 0x1, R5, P1 ;  /* 0x000000010b0b7824 */ /* 0x000fe200008e0605 */
[----:B------:R-:W-:Y:S01]  /*2060*/  LEA R8, P3, R14, R12, 0x1 ;  /* 0x0000000c0e087211 */ /* 0x000fe200078608ff */
[----:B------:R-:W-:-:S05]  /*2070*/  IMAD.IADD R9, R159, 0x1, R15 ;  /* 0x000000019f097824 */ /* 0x000fca00078e020f */
[----:B------:R-:W-:Y:S01]  /*2080*/  LEA.HI.X R9, R14, R13, R9, 0x1, P3 ;  /* 0x0000000d0e097211 */ /* 0x000fe200018f0c09 */
[----:B0-----:R-:W-:-:S05]  /*2090*/  HADD2.F32 R24, -RZ, R152.H0_H0 ;  /* 0x20000098ff187230 */ /* 0x001fca0000004100 */
[----:B------:R-:W-:-:S04]  /*20a0*/  FMUL R25, R24, R155 ;  /* 0x0000009b18197220 */ /* 0x000fc80000400000 */
[----:B------:R-:W-:-:S05]  /*20b0*/  FFMA R25, R26, R154, R25 ;  /* 0x0000009a1a197223 */ /* 0x000fca0000000019 */
[----:B------:R-:W-:-:S05]  /*20c0*/  F2FP.F16.F32.PACK_AB R25, RZ, R25 ;  /* 0x00000019ff19723e */ /* 0x000fca00000000ff */
[----:B------:R2:W-:Y:S01]  /*20d0*/  @P2 STG.E.U16 desc[UR36][R10.64], R25 ;  /* 0x000000190a002986 */ /* 0x0005e2000c101524 */
[----:B------:R-:W-:Y:S05]  /*20e0*/  @!P0 BRA `(.L_x_34) ;  /* 0x0000000000048947 */ /* 0x000fea0003800000 */
[----:B------:R0:W5:Y:S02]  /*20f0*/  LDG.E.LTC128B.U16 R152, desc[UR36][R8.64+0x2] ;  /* 0x0000022408987981 */ /* 0x000164000c1e1520 */
.L_x_34:
[----:B------:R-:W-:Y:S05]  /*2100*/  BSYNC B1 ;  /* 0x0000000000017941 */ /* 0x000fea0003800000 */
.L_x_33:
[----:B-----5:R-:W-:Y:S01]  /*2110*/  HADD2.F32 R12, -RZ, R152.H0_H0 ;  /* 0x20000098ff0c7230 */ /* 0x020fe20000004100 */
[----:B------:R-:W-:Y:S01]  /*2120*/  ISETP.GT.AND P1, PT, R3, 0x8, PT ;  /* 0x000000080300780c */ /* 0x000fe20003f24270 */
[----:B------:R-:W-:Y:S03]  /*2130*/  BSSY B1, `(.L_x_35) ;  /* 0x0000008000017945 */ /* 0x000fe60003800000 */
[----:B------:R-:W-:Y:S01]  /*2140*/  FMUL R12, R12, R155 ;  /* 0x0000009b0c0c7220 */ /* 0x000fe20000400000 */
[----:B------:R-:W-:-:S03]  /*2150*/  ISETP.GT.AND P2, PT, R0, RZ, P1 ;  /* 0x000000ff0000720c */ /* 0x000fc60000f44270 */
[----:B------:R-:W-:-:S05]  /*2160*/  FFMA R12, R27, R154, R12 ;  /* 0x0000009a1b0c7223 */ /* 0x000fca000000000c */
[----:B------:R-:W-:-:S05]  /*2170*/  F2FP.F16.F32.PACK_AB R12, RZ, R12 ;  /* 0x0000000cff0c723e */ /* 0x000fca00000000ff */
[----:B------:R3:W-:Y:S01]  /*2180*/  @P0 STG.E.U16 desc[UR36][R10.64+0x2], R12 ;  /* 0x0000020c0a000986 */ /* 0x0007e2000c101524 */
[----:B------:R-:W-:Y:S05]  /*2190*/  @!P2 BRA `(.L_x_36) ;  /* 0x000000000004a947 */ /* 0x000fea0003800000 */
[----:B------:R4:W5:Y:S02]  /*21a0*/  LDG.E.LTC128B.U16 R152, desc[UR36][R6.64+0x10] ;  /* 0x0000102406987981 */ /* 0x000964000c1e1520 */
.L_x_36:
[----:B------:R-:W-:Y:S05]  /*21b0*/  BSYNC B1 ;  /* 0x0000000000017941 */ /* 0x000fea0003800000 */
.L_x_35:
[----:B---3-5:R-:W-:Y:S01]  /*21c0*/  HADD2.F32 R12, -RZ, R152.H0_H0 ;  /* 0x20000098ff0c7230 */ /* 0x028fe20000004100 */
        /* <DEDUP_REMOVED lines=9> */
.L_x_38:
[----:B------:R-:W-:Y:S05]  /*2260*/  BSYNC B1 ;  /* 0x0000000000017941 */ /* 0x000fea0003800000 */
.L_x_37:
[----:B-----5:R-:W-:Y:S01]  /*2270*/  HADD2.F32 R12, -RZ, R152.H0_H0 ;  /* 0x20000098ff0c7230 */ /* 0x020fe20000004100 */
[----:B------:R-:W-:Y:S01]  /*2280*/  ISETP.GT.AND P1, PT, R0, 0x8, P1 ;  /* 0x000000080000780c */ /* 0x000fe20000f24270 */
[----:B------:R-:W-:Y:S03]  /*2290*/  BSSY B1, `(.L_x_39) ;  /* 0x0000007000017945 */ /* 0x000fe60003800000 */
[----:B------:R-:W-:-:S04]  /*22a0*/  FMUL R12, R12, R155 ;  /* 0x0000009b0c0c7220 */ /* 0x000fc80000400000 */
[----:B------:R-:W-:-:S05]  /*22b0*/  FFMA R12, R29, R154, R12 ;  /* 0x0000009a1d0c7223 */ /* 0x000fca000000000c */
[----:B------:R-:W-:-:S05]  /*22c0*/  F2FP.F16.F32.PACK_AB R12, RZ, R12 ;  /* 0x0000000cff0c723e */ /* 0x000fca00000000ff */
[----:B------:R0:W-:Y:S01]  /*22d0*/  @P3 STG.E.U16 desc[UR36][R4.64+0x12], R12 ;  /* 0x0000120c04003986 */ /* 0x0001e2000c101524 */
[----:B------:R-:W-:Y:S05]  /*22e0*/  @!P1 BRA `(.L_x_40) ;  /* 0x0000000000049947 */ /* 0x000fea0003800000 */
[----:B------:R0:W5:Y:S02]  /*22f0*/  LDG.E.LTC128B.U16 R152, desc[UR36][R8.64+0x10] ;  /* 0x0000102408987981 */ /* 0x000164000c1e1520 */
.L_x_40:
[----:B------:R-:W-:Y:S05]  /*2300*/  BSYNC B1 ;  /* 0x0000000000017941 */ /* 0x000fea0003800000 */
.L_x_39:
[----:B0----5:R-:W-:Y:S01]  /*2310*/  HADD2.F32 R12, -RZ, R152.H0_H0 ;  /* 0x20000098ff0c7230 */ /* 0x021fe20000004100 */
[----:B------:R-:W-:Y:S01]  /*2320*/  ISETP.GT.AND P0, PT, R0, 0x8, P0 ;  /* 0x000000080000780c */ /* 0x000fe20000704270 */
[----:B------:R-:W-:Y:S03]  /*2330*/  BSSY B1, `(.L_x_41) ;  /* 0x0000007000017945 */ /* 0x000fe60003800000 */
[----:B---3--:R-:W-:-:S04]  /*2340*/  FMUL R13, R12, R155 ;  /* 0x0000009b0c0d7220 */ /* 0x008fc80000400000 */
[----:B------:R-:W-:-:S05]  /*2350*/  FFMA R13, R30, R154, R13 ;  /* 0x0000009a1e0d7223 */ /* 0x000fca000000000d */
[----:B------:R-:W-:-:S05]  /*2360*/  F2FP.F16.F32.PACK_AB R13, RZ, R13 ;  /* 0x0000000dff0d723e */ /* 0x000fca00000000ff */
[----:B------:R0:W-:Y:S01]  /*2370*/  @P1 STG.E.U16 desc[UR36][R10.64+0x10], R13 ;  /* 0x0000100d0a001986 */ /* 0x0001e2000c101524 */
[----:B------:R-:W-:Y:S05]  /*2380*/  @!P0 BRA `(.L_x_42) ;  /* 0x0000000000048947 */ /* 0x000fea0003800000 */
[----:B------:R3:W5:Y:S02]  /*2390*/  LDG.E.LTC128B.U16 R152, desc[UR36][R8.64+0x12] ;  /* 0x0000122408987981 */ /* 0x000764000c1e1520 */
.L_x_42:
[----:B------:R-:W-:Y:S05]  /*23a0*/  BSYNC B1 ;  /* 0x0000000000017941 */ /* 0x000fea0003800000 */
.L_x_41:
        /* <DEDUP_REMOVED lines=10> */
.L_x_44:
[----:B------:R-:W-:Y:S05]  /*2450*/  BSYNC B1 ;  /* 0x0000000000017941 */ /* 0x000fea0003800000 */
.L_x_43:
[----:B0----5:R-:W-:Y:S01]  /*2460*/  HADD2.F32 R12, -RZ, R152.H0_H0 ;  /* 0x20000098ff0c7230 */ /* 0x021fe20000004100 */
        /* <DEDUP_REMOVED lines=9> */
.L_x_46:
[----:B------:R-:W-:Y:S05]  /*2500*/  BSYNC B1 ;  /* 0x0000000000017941 */ /* 0x000fea0003800000 */
.L_x_45:
        /* <DEDUP_REMOVED lines=9> */
.L_x_48:
[----:B------:R-:W-:Y:S05]  /*25a0*/  BSYNC B1 ;  /* 0x0000000000017941 */ /* 0x000fea0003800000 */
.L_x_47:
[----:B0----5:R-:W-:Y:S01]  /*25b0*/  HADD2.F32 R12, -RZ, R152.H0_H0 ;  /* 0x20000098ff0c7230 */ /* 0x021fe20000004100 */
        /* <DEDUP_REMOVED lines=8> */
.L_x_50:
[----:B------:R-:W-:Y:S05]  /*2640*/  BSYNC B1 ;  /* 0x0000000000017941 */ /* 0x000fea0003800000 */
.L_x_49:
        /* <DEDUP_REMOVED lines=10> */
.L_x_52:
[----:B------:R-:W-:Y:S05]  /*26f0*/  BSYNC B1 ;  /* 0x0000000000017941 */ /* 0x000fea0003800000 */
.L_x_51:
        /* <DEDUP_REMOVED lines=10> */
.L_x_54:
[----:B------:R-:W-:Y:S05]  /*27a0*/  BSYNC B1 ;  /* 0x0000000000017941 */ /* 0x000fea0003800000 */
.L_x_53:
        /* <DEDUP_REMOVED lines=9> */
.L_x_56:
[----:B------:R-:W-:Y:S05]  /*2840*/  BSYNC B1 ;  /* 0x0000000000017941 */ /* 0x000fea0003800000 */
.L_x_55:
        /* <DEDUP_REMOVED lines=9> */
.L_x_58:
[----:B------:R-:W-:Y:S05]  /*28e0*/  BSYNC B1 ;  /* 0x0000000000017941 */ /* 0x000fea0003800000 */
.L_x_57:
        /* <DEDUP_REMOVED lines=10> */
.L_x_60:
[----:B------:R-:W-:Y:S05]  /*2990*/  BSYNC B1 ;  /* 0x0000000000017941 */ /* 0x000fea0003800000 */
.L_x_59:
        /* <DEDUP_REMOVED lines=10> */
.L_x_62:
[----:B------:R-:W-:Y:S05]  /*2a40*/  BSYNC B1 ;  /* 0x0000000000017941 */ /* 0x000fea0003800000 */
.L_x_61:
        /* <DEDUP_REMOVED lines=9> */
.L_x_64:
[----:B------:R-:W-:Y:S05]  /*2ae0*/  BSYNC B1 ;  /* 0x0000000000017941 */ /* 0x000fea0003800000 */
.L_x_63:
        /* <DEDUP_REMOVED lines=9> */
.L_x_66:
[----:B------:R-:W-:Y:S05]  /*2b80*/  BSYNC B1 ;  /* 0x0000000000017941 */ /* 0x000fea0003800000 */
.L_x_65:
        /* <DEDUP_REMOVED lines=10> */
.L_x_68:
[----:B------:R-:W-:Y:S05]  /*2c30*/  BSYNC B1 ;  /* 0x0000000000017941 */ /* 0x000fea0003800000 */
.L_x_67:
        /* <DEDUP_REMOVED lines=10> */
.L_x_70:
[----:B------:R-:W-:Y:S05]  /*2ce0*/  BSYNC B1 ;  /* 0x0000000000017941 */ /* 0x000fea0003800000 */
.L_x_69:
        /* <DEDUP_REMOVED lines=9> */
.L_x_72:
[----:B------:R-:W-:Y:S05]  /*2d80*/  BSYNC B1 ;  /* 0x0000000000017941 */ /* 0x000fea0003800000 */
.L_x_71:
        /* <DEDUP_REMOVED lines=9> */
.L_x_74:
[----:B------:R-:W-:Y:S05]  /*2e20*/  BSYNC B1 ;  /* 0x0000000000017941 */ /* 0x000fea0003800000 */
.L_x_73:
        /* <DEDUP_REMOVED lines=10> */
.L_x_76:
[----:B------:R-:W-:Y:S05]  /*2ed0*/  BSYNC B1 ;  /* 0x0000000000017941 */ /* 0x000fea0003800000 */
.L_x_75:
        /* <DEDUP_REMOVED lines=10> */
.L_x_78:
[----:B------:R-:W-:Y:S05]  /*2f80*/  BSYNC B1 ;  /* 0x0000000000017941 */ /* 0x000fea0003800000 */
.L_x_77:
        /* <DEDUP_REMOVED lines=9> */
.L_x_80:
[----:B------:R-:W-:Y:S05]  /*3020*/  BSYNC B1 ;  /* 0x0000000000017941 */ /* 0x000fea0003800000 */
.L_x_79:
        /* <DEDUP_REMOVED lines=9> */
.L_x_82:
[----:B------:R-:W-:Y:S05]  /*30c0*/  BSYNC B1 ;  /* 0x0000000000017941 */ /* 0x000fea0003800000 */
.L_x_81:
        /* <DEDUP_REMOVED lines=10> */
.L_x_84:
[----:B------:R-:W-:Y:S05]  /*3170*/  BSYNC B1 ;  /* 0x0000000000017941 */ /* 0x000fea0003800000 */
.L_x_83:
        /* <DEDUP_REMOVED lines=10> */
.L_x_86:
[----:B------:R-:W-:Y:S05]  /*3220*/  BSYNC B1 ;  /* 0x0000000000017941 */ /* 0x000fea0003800000 */
.L_x_85:
        /* <DEDUP_REMOVED lines=9> */
.L_x_88:
[----:B------:R-:W-:Y:S05]  /*32c0*/  BSYNC B1 ;  /* 0x0000000000017941 */ /* 0x000fea0003800000 */
.L_x_87:
        /* <DEDUP_REMOVED lines=9> */
.L_x_90:
[----:B------:R-:W-:Y:S05]  /*3360*/  BSYNC B1 ;  /* 0x0000000000017941 */ /* 0x000fea0003800000 */
.L_x_89:
        /* <DEDUP_REMOVED lines=10> */
.L_x_92:
[----:B------:R-:W-:Y:S05]  /*3410*/  BSYNC B1 ;  /* 0x0000000000017941 */ /* 0x000fea0003800000 */
.L_x_91:
        /* <DEDUP_REMOVED lines=10> */
.L_x_94:
[----:B------:R-:W-:Y:S05]  /*34c0*/  BSYNC B1 ;  /* 0x0000000000017941 */ /* 0x000fea0003800000 */
.L_x_93:
        /* <DEDUP_REMOVED lines=9> */
.L_x_96:
[----:B------:R-:W-:Y:S05]  /*3560*/  BSYNC B1 ;  /* 0x0000000000017941 */ /* 0x000fea0003800000 */
.L_x_95:
        /* <DEDUP_REMOVED lines=9> */
.L_x_98:
[----:B------:R-:W-:Y:S05]  /*3600*/  BSYNC B1 ;  /* 0x0000000000017941 */ /* 0x000fea0003800000 */
.L_x_97:
        /* <DEDUP_REMOVED lines=10> */
.L_x_100:
[----:B------:R-:W-:Y:S05]  /*36b0*/  BSYNC B1 ;  /* 0x0000000000017941 */ /* 0x000fea0003800000 */
.L_x_99:
        /* <DEDUP_REMOVED lines=10> */
.L_x_102:
[----:B------:R-:W-:Y:S05]  /*3760*/  BSYNC B1 ;  /* 0x0000000000017941 */ /* 0x000fea0003800000 */
.L_x_101:
        /* <DEDUP_REMOVED lines=9> */
.L_x_104:
[----:B------:R-:W-:Y:S05]  /*3800*/  BSYNC B1 ;  /* 0x0000000000017941 */ /* 0x000fea0003800000 */
.L_x_103:
        /* <DEDUP_REMOVED lines=9> */
.L_x_106:
[----:B------:R-:W-:Y:S05]  /*38a0*/  BSYNC B1 ;  /* 0x0000000000017941 */ /* 0x000fea0003800000 */
.L_x_105:
        /* <DEDUP_REMOVED lines=10> */
.L_x_108:
[----:B------:R-:W-:Y:S05]  /*3950*/  BSYNC B1 ;  /* 0x0000000000017941 */ /* 0x000fea0003800000 */
.L_x_107:
        /* <DEDUP_REMOVED lines=10> */
.L_x_110:
[----:B------:R-:W-:Y:S05]  /*3a00*/  BSYNC B1 ;  /* 0x0000000000017941 */ /* 0x000fea0003800000 */
.L_x_109:
        /* <DEDUP_REMOVED lines=9> */
.L_x_112:
[----:B------:R-:W-:Y:S05]  /*3aa0*/  BSYNC B1 ;  /* 0x0000000000017941 */ /* 0x000fea0003800000 */
.L_x_111:
        /* <DEDUP_REMOVED lines=9> */
.L_x_114:
[----:B------:R-:W-:Y:S05]  /*3b40*/  BSYNC B1 ;  /* 0x0000000000017941 */ /* 0x000fea0003800000 */
.L_x_113:
        /* <DEDUP_REMOVED lines=10> */
.L_x_116:
[----:B------:R-:W-:Y:S05]  /*3bf0*/  BSYNC B1 ;  /* 0x0000000000017941 */ /* 0x000fea0003800000 */
.L_x_115:
        /* <DEDUP_REMOVED lines=10> */
.L_x_118:
[----:B------:R-:W-:Y:S05]  /*3ca0*/  BSYNC B1 ;  /* 0x0000000000017941 */ /* 0x000fea0003800000 */
.L_x_117:
        /* <DEDUP_REMOVED lines=9> */
.L_x_120:
[----:B------:R-:W-:Y:S05]  /*3d40*/  BSYNC B1 ;  /* 0x0000000000017941 */ /* 0x000fea0003800000 */
.L_x_119:
        /* <DEDUP_REMOVED lines=9> */
.L_x_122:
[----:B------:R-:W-:Y:S05]  /*3de0*/  BSYNC B1 ;  /* 0x0000000000017941 */ /* 0x000fea0003800000 */
.L_x_121:
        /* <DEDUP_REMOVED lines=10> */
.L_x_124:
[----:B------:R-:W-:Y:S05]  /*3e90*/  BSYNC B1 ;  /* 0x0000000000017941 */ /* 0x000fea0003800000 */
.L_x_123:
        /* <DEDUP_REMOVED lines=10> */
.L_x_126:
[----:B------:R-:W-:Y:S05]  /*3f40*/  BSYNC B1 ;  /* 0x0000000000017941 */ /* 0x000fea0003800000 */
.L_x_125:
        /* <DEDUP_REMOVED lines=9> */
.L_x_128:
[----:B------:R-:W-:Y:S05]  /*3fe0*/  BSYNC B1 ;  /* 0x0000000000017941 */ /* 0x000fea0003800000 */
.L_x_127:
        /* <DEDUP_REMOVED lines=9> */
.L_x_130:
[----:B------:R-:W-:Y:S05]  /*4080*/  BSYNC B1 ;  /* 0x0000000000017941 */ /* 0x000fea0003800000 */
.L_x_129:
        /* <DEDUP_REMOVED lines=10> */
.L_x_132:
[----:B------:R-:W-:Y:S05]  /*4130*/  BSYNC B1 ;  /* 0x0000000000017941 */ /* 0x000fea0003800000 */
.L_x_131:
        /* <DEDUP_REMOVED lines=10> */
.L_x_134:
[----:B------:R-:W-:Y:S05]  /*41e0*/  BSYNC B1 ;  /* 0x0000000000017941 */ /* 0x000fea0003800000 */
.L_x_133:
        /* <DEDUP_REMOVED lines=9> */
.L_x_136:
[----:B------:R-:W-:Y:S05]  /*4280*/  BSYNC B1 ;  /* 0x0000000000017941 */ /* 0x000fea0003800000 */
.L_x_135:
        /* <DEDUP_REMOVED lines=9> */
.L_x_138:
[----:B------:R-:W-:Y:S05]  /*4320*/  BSYNC B1 ;  /* 0x0000000000017941 */ /* 0x000fea0003800000 */
.L_x_137:
        /* <DEDUP_REMOVED lines=10> */
.L_x_140:
[----:B------:R-:W-:Y:S05]  /*43d0*/  BSYNC B1 ;  /* 0x0000000000017941 */ /* 0x000fea0003800000 */
.L_x_139:
        /* <DEDUP_REMOVED lines=10> */
.L_x_142:
[----:B------:R-:W-:Y:S05]  /*4480*/  BSYNC B1 ;  /* 0x0000000000017941 */ /* 0x000fea0003800000 */
.L_x_141:
        /* <DEDUP_REMOVED lines=9> */
.L_x_144:
[----:B------:R-:W-:Y:S05]  /*4520*/  BSYNC B1 ;  /* 0x0000000000017941 */ /* 0x000fea0003800000 */
.L_x_143:
        /* <DEDUP_REMOVED lines=9> */
.L_x_146:
[----:B------:R-:W-:Y:S05]  /*45c0*/  BSYNC B1 ;  /* 0x0000000000017941 */ /* 0x000fea0003800000 */
.L_x_145:
        /* <DEDUP_REMOVED lines=10> */
.L_x_148:
[----:B------:R-:W-:Y:S05]  /*4670*/  BSYNC B1 ;  /* 0x0000000000017941 */ /* 0x000fea0003800000 */
.L_x_147:
        /* <DEDUP_REMOVED lines=10> */
.L_x_150:
[----:B------:R-:W-:Y:S05]  /*4720*/  BSYNC B1 ;  /* 0x0000000000017941 */ /* 0x000fea0003800000 */
.L_x_149:
        /* <DEDUP_REMOVED lines=9> */
.L_x_152:
[----:B------:R-:W-:Y:S05]  /*47c0*/  BSYNC B1 ;  /* 0x0000000000017941 */ /* 0x000fea0003800000 */
.L_x_151:
        /* <DEDUP_REMOVED lines=9> */
.L_x_154:
[----:B------:R-:W-:Y:S05]  /*4860*/  BSYNC B1 ;  /* 0x0000000000017941 */ /* 0x000fea0003800000 */
.L_x_153:
        /* <DEDUP_REMOVED lines=10> */
.L_x_156:
[----:B------:R-:W-:Y:S05]  /*4910*/  BSYNC B1 ;  /* 0x0000000000017941 */ /* 0x000fea0003800000 */
.L_x_155:
        /* <DEDUP_REMOVED lines=10> */
.L_x_158:
[----:B------:R-:W-:Y:S05]  /*49c0*/  BSYNC B1 ;  /* 0x0000000000017941 */ /* 0x000fea0003800000 */
.L_x_157:
        /* <DEDUP_REMOVED lines=9> */
.L_x_160:
[----:B------:R-:W-:Y:S05]  /*4a60*/  BSYNC B1 ;  /* 0x0000000000017941 */ /* 0x000fea0003800000 */
.L_x_159:
        /* <DEDUP_REMOVED lines=9> */
.L_x_162:
[----:B------:R-:W-:Y:S05]  /*4b00*/  BSYNC B1 ;  /* 0x0000000000017941 */ /* 0x000fea0003800000 */
.L_x_161:
        /* <DEDUP_REMOVED lines=10> */
.L_x_164:
[----:B------:R-:W-:Y:S05]  /*4bb0*/  BSYNC B1 ;  /* 0x0000000000017941 */ /* 0x000fea0003800000 */
.L_x_163:
        /* <DEDUP_REMOVED lines=10> */
.L_x_166:
[----:B------:R-:W-:Y:S05]  /*4c60*/  BSYNC B1 ;  /* 0x0000000000017941 */ /* 0x000fea0003800000 */
.L_x_165:
        /* <DEDUP_REMOVED lines=9> */
.L_x_168:
[----:B------:R-:W-:Y:S05]  /*4d00*/  BSYNC B1 ;  /* 0x0000000000017941 */ /* 0x000fea0003800000 */
.L_x_167:
        /* <DEDUP_REMOVED lines=9> */
.L_x_170:
[----:B------:R-:W-:Y:S05]  /*4da0*/  BSYNC B1 ;  /* 0x0000000000017941 */ /* 0x000fea0003800000 */
.L_x_169:
        /* <DEDUP_REMOVED lines=10> */
.L_x_172:
[----:B------:R-:W-:Y:S05]  /*4e50*/  BSYNC B1 ;  /* 0x0000000000017941 */ /* 0x000fea0003800000 */
.L_x_171:
        /* <DEDUP_REMOVED lines=10> */
.L_x_174:
[----:B------:R-:W-:Y:S05]  /*4f00*/  BSYNC B1 ;  /* 0x0000000000017941 */ /* 0x000fea0003800000 */
.L_x_173:
        /* <DEDUP_REMOVED lines=9> */
.L_x_176:
[----:B------:R-:W-:Y:S05]  /*4fa0*/  BSYNC B1 ;  /* 0x0000000000017941 */ /* 0x000fea0003800000 */
.L_x_175:
        /* <DEDUP_REMOVED lines=9> */
.L_x_178:
[----:B------:R-:W-:Y:S05]  /*5040*/  BSYNC B1 ;  /* 0x0000000000017941 */ /* 0x000fea0003800000 */
.L_x_177:
        /* <DEDUP_REMOVED lines=10> */
.L_x_180:
[----:B------:R-:W-:Y:S05]  /*50f0*/  BSYNC B1 ;  /* 0x0000000000017941 */ /* 0x000fea0003800000 */
.L_x_179:
        /* <DEDUP_REMOVED lines=10> */
.L_x_182:
[----:B------:R-:W-:Y:S05]  /*51a0*/  BSYNC B1 ;  /* 0x0000000000017941 */ /* 0x000fea0003800000 */
.L_x_181:
        /* <DEDUP_REMOVED lines=9> */
.L_x_184:
[----:B------:R-:W-:Y:S05]  /*5240*/  BSYNC B1 ;  /* 0x0000000000017941 */ /* 0x000fea0003800000 */
.L_x_183:
        /* <DEDUP_REMOVED lines=9> */
.L_x_186:
[----:B------:R-:W-:Y:S05]  /*52e0*/  BSYNC B1 ;  /* 0x0000000000017941 */ /* 0x000fea0003800000 */
.L_x_185:
        /* <DEDUP_REMOVED lines=10> */
.L_x_188:
[----:B------:R-:W-:Y:S05]  /*5390*/  BSYNC B1 ;  /* 0x0000000000017941 */ /* 0x000fea0003800000 */
.L_x_187:
        /* <DEDUP_REMOVED lines=10> */
.L_x_190:
[----:B------:R-:W-:Y:S05]  /*5440*/  BSYNC B1 ;  /* 0x0000000000017941 */ /* 0x000fea0003800000 */
.L_x_189:
        /* <DEDUP_REMOVED lines=9> */
.L_x_192:
[----:B------:R-:W-:Y:S05]  /*54e0*/  BSYNC B1 ;  /* 0x0000000000017941 */ /* 0x000fea0003800000 */
.L_x_191:
        /* <DEDUP_REMOVED lines=9> */
.L_x_194:
[----:B------:R-:W-:Y:S05]  /*5580*/  BSYNC B1 ;  /* 0x0000000000017941 */ /* 0x000fea0003800000 */
.L_x_193:
        /* <DEDUP_REMOVED lines=10> */
.L_x_196:
[----:B------:R-:W-:Y:S05]  /*5630*/  BSYNC B1 ;  /* 0x0000000000017941 */ /* 0x000fea0003800000 */
.L_x_195:
        /* <DEDUP_REMOVED lines=10> */
.L_x_198:
[----:B------:R-:W-:Y:S05]  /*56e0*/  BSYNC B1 ;  /* 0x0000000000017941 */ /* 0x000fea0003800000 */
.L_x_197:
        /* <DEDUP_REMOVED lines=9> */
.L_x_200:
[----:B------:R-:W-:Y:S05]  /*5780*/  BSYNC B1 ;  /* 0x0000000000017941 */ /* 0x000fea0003800000 */
.L_x_199:
        /* <DEDUP_REMOVED lines=9> */
.L_x_202:
[----:B------:R-:W-:Y:S05]  /*5820*/  BSYNC B1 ;  /* 0x0000000000017941 */ /* 0x000fea0003800000 */
.L_x_201:
        /* <DEDUP_REMOVED lines=10> */
.L_x_204:
[----:B------:R-:W-:Y:S05]  /*58d0*/  BSYNC B1 ;  /* 0x0000000000017941 */ /* 0x000fea0003800000 */
.L_x_203:
        /* <DEDUP_REMOVED lines=10> */
.L_x_206:
[----:B------:R-:W-:Y:S05]  /*5980*/  BSYNC B1 ;  /* 0x0000000000017941 */ /* 0x000fea0003800000 */
.L_x_205:
        /* <DEDUP_REMOVED lines=9> */
.L_x_208:
[----:B------:R-:W-:Y:S05]  /*5a20*/  BSYNC B1 ;  /* 0x0000000000017941 */ /* 0x000fea0003800000 */
.L_x_207:
        /* <DEDUP_REMOVED lines=9> */
.L_x_210:
[----:B------:R-:W-:Y:S05]  /*5ac0*/  BSYNC B1 ;  /* 0x0000000000017941 */ /* 0x000fea0003800000 */
.L_x_209:
        /* <DEDUP_REMOVED lines=10> */
.L_x_212:
[----:B------:R-:W-:Y:S05]  /*5b70*/  BSYNC B1 ;  /* 0x0000000000017941 */ /* 0x000fea0003800000 */
.L_x_211:
        /* <DEDUP_REMOVED lines=10> */
.L_x_214:
[----:B------:R-:W-:Y:S05]  /*5c20*/  BSYNC B1 ;  /* 0x0000000000017941 */ /* 0x000fea0003800000 */
.L_x_213:
        /* <DEDUP_REMOVED lines=9> */
.L_x_216:
[----:B------:R-:W-:Y:S05]  /*5cc0*/  BSYNC B1 ;  /* 0x0000000000017941 */ /* 0x000fea0003800000 */
.L_x_215:
        /* <DEDUP_REMOVED lines=9> */
.L_x_218:
[----:B------:R-:W-:Y:S05]  /*5d60*/  BSYNC B1 ;  /* 0x0000000000017941 */ /* 0x000fea0003800000 */
.L_x_217:
        /* <DEDUP_REMOVED lines=10> */
.L_x_220:
[----:B------:R-:W-:Y:S05]  /*5e10*/  BSYNC B1 ;  /* 0x0000000000017941 */ /* 0x000fea0003800000 */
.L_x_219:
        /* <DEDUP_REMOVED lines=10> */
.L_x_222:
[----:B------:R-:W-:Y:S05]  /*5ec0*/  BSYNC B1 ;  /* 0x0000000000017941 */ /* 0x000fea0003800000 */
.L_x_221:
        /* <DEDUP_REMOVED lines=9> */
.L_x_224:
[----:B------:R-:W-:Y:S05]  /*5f60*/  BSYNC B1 ;  /* 0x0000000000017941 */ /* 0x000fea0003800000 */
.L_x_223:
        /* <DEDUP_REMOVED lines=9> */
.L_x_226:
[----:B------:R-:W-:Y:S05]  /*6000*/  BSYNC B1 ;  /* 0x0000000000017941 */ /* 0x000fea0003800000 */
.L_x_225:
        /* <DEDUP_REMOVED lines=10> */
.L_x_228:
[----:B------:R-:W-:Y:S05]  /*60b0*/  BSYNC B1 ;  /* 0x0000000000017941 */ /* 0x000fea0003800000 */
.L_x_227:
        /* <DEDUP_REMOVED lines=10> */
.L_x_230:
[----:B------:R-:W-:Y:S05]  /*6160*/  BSYNC B1 ;  /* 0x0000000000017941 */ /* 0x000fea0003800000 */
.L_x_229:
        /* <DEDUP_REMOVED lines=9> */
.L_x_232:
[----:B------:R-:W-:Y:S05]  /*6200*/  BSYNC B1 ;  /* 0x0000000000017941 */ /* 0x000fea0003800000 */
.L_x_231:
        /* <DEDUP_REMOVED lines=9> */
.L_x_234:
[----:B------:R-:W-:Y:S05]  /*62a0*/  BSYNC B1 ;  /* 0x0000000000017941 */ /* 0x000fea0003800000 */
.L_x_233:
        /* <DEDUP_REMOVED lines=10> */
.L_x_236:
[----:B------:R-:W-:Y:S05]  /*6350*/  BSYNC B1 ;  /* 0x0000000000017941 */ /* 0x000fea0003800000 */
.L_x_235:
        /* <DEDUP_REMOVED lines=10> */
.L_x_238:
[----:B------:R-:W-:Y:S05]  /*6400*/  BSYNC B1 ;  /* 0x0000000000017941 */ /* 0x000fea0003800000 */
.L_x_237:
        /* <DEDUP_REMOVED lines=9> */
.L_x_240:
[----:B------:R-:W-:Y:S05]  /*64a0*/  BSYNC B1 ;  /* 0x0000000000017941 */ /* 0x000fea0003800000 */
.L_x_239:
        /* <DEDUP_REMOVED lines=9> */
.L_x_242:
[----:B------:R-:W-:Y:S05]  /*6540*/  BSYNC B1 ;  /* 0x0000000000017941 */ /* 0x000fea0003800000 */
.L_x_241:
        /* <DEDUP_REMOVED lines=10> */
.L_x_244:
[----:B------:R-:W-:Y:S05]  /*65f0*/  BSYNC B1 ;  /* 0x0000000000017941 */ /* 0x000fea0003800000 */
.L_x_243:
        /* <DEDUP_REMOVED lines=10> */
.L_x_246:
[----:B------:R-:W-:Y:S05]  /*66a0*/  BSYNC B1 ;  /* 0x0000000000017941 */ /* 0x000fea0003800000 */
.L_x_245:
        /* <DEDUP_REMOVED lines=9> */
.L_x_248:
[----:B------:R-:W-:Y:S05]  /*6740*/  BSYNC B1 ;  /* 0x0000000000017941 */ /* 0x000fea0003800000 */
.L_x_247:
        /* <DEDUP_REMOVED lines=9> */
.L_x_250:
[----:B------:R-:W-:Y:S05]  /*67e0*/  BSYNC B1 ;  /* 0x0000000000017941 */ /* 0x000fea0003800000 */
.L_x_249:
        /* <DEDUP_REMOVED lines=10> */
.L_x_252:
[----:B------:R-:W-:Y:S05]  /*6890*/  BSYNC B1 ;  /* 0x0000000000017941 */ /* 0x000fea0003800000 */
.L_x_251:
        /* <DEDUP_REMOVED lines=10> */
.L_x_254:
[----:B------:R-:W-:Y:S05]  /*6940*/  BSYNC B1 ;  /* 0x0000000000017941 */ /* 0x000fea0003800000 */
.L_x_253:
        /* <DEDUP_REMOVED lines=9> */
.L_x_256:
[----:B------:R-:W-:Y:S05]  /*69e0*/  BSYNC B1 ;  /* 0x0000000000017941 */ /* 0x000fea0003800000 */
.L_x_255:
        /* <DEDUP_REMOVED lines=9> */
.L_x_258:
[----:B------:R-:W-:Y:S05]  /*6a80*/  BSYNC B1 ;  /* 0x0000000000017941 */ /* 0x000fea0003800000 */
.L_x_257:
        /* <DEDUP_REMOVED lines=10> */
.L_x_260:
[----:B------:R-:W-:Y:S05]  /*6b30*/  BSYNC B1 ;  /* 0x0000000000017941 */ /* 0x000fea0003800000 */
.L_x_259:
        /* <DEDUP_REMOVED lines=10> */
.L_x_262:
[----:B------:R-:W-:Y:S05]  /*6be0*/  BSYNC B1 ;  /* 0x0000000000017941 */ /* 0x000fea0003800000 */
.L_x_261:
        /* <DEDUP_REMOVED lines=9> */
.L_x_264:
[----:B------:R-:W-:Y:S05]  /*6c80*/  BSYNC B1 ;  /* 0x0000000000017941 */ /* 0x000fea0003800000 */
.L_x_263:
        /* <DEDUP_REMOVED lines=9> */
.L_x_266:
[----:B------:R-:W-:Y:S05]  /*6d20*/  BSYNC B1 ;  /* 0x0000000000017941 */ /* 0x000fea0003800000 */
.L_x_265:
        /* <DEDUP_REMOVED lines=10> */
.L_x_268:
[----:B------:R-:W-:Y:S05]  /*6dd0*/  BSYNC B1 ;  /* 0x0000000000017941 */ /* 0x000fea0003800000 */
.L_x_267:
        /* <DEDUP_REMOVED lines=10> */
.L_x_270:
[----:B------:R-:W-:Y:S05]  /*6e80*/  BSYNC B1 ;  /* 0x0000000000017941 */ /* 0x000fea0003800000 */
.L_x_269:
        /* <DEDUP_REMOVED lines=9> */
.L_x_272:
[----:B------:R-:W-:Y:S05]  /*6f20*/  BSYNC B1 ;  /* 0x0000000000017941 */ /* 0x000fea0003800000 */
.L_x_271:
        /* <DEDUP_REMOVED lines=9> */
.L_x_274:
[----:B------:R-:W-:Y:S05]  /*6fc0*/  BSYNC B1 ;  /* 0x0000000000017941 */ /* 0x000fea0003800000 */
.L_x_273:
        /* <DEDUP_REMOVED lines=10> */
.L_x_276:
[----:B------:R-:W-:Y:S05]  /*7070*/  BSYNC B1 ;  /* 0x0000000000017941 */ /* 0x000fea0003800000 */
.L_x_275:
        /* <DEDUP_REMOVED lines=10> */
.L_x_278:
[----:B------:R-:W-:Y:S05]  /*7120*/  BSYNC B1 ;  /* 0x0000000000017941 */ /* 0x000fea0003800000 */
.L_x_277:
[----:B01--45:R-:W-:Y:S01]  /*7130*/  HADD2.F32 R6, -RZ, R152.H0_H0 ;  /* 0x20000098ff067230 */ /* 0x033fe20000004100 */
        /* <DEDUP_REMOVED lines=8> */
.L_x_280:
[----:B------:R-:W-:Y:S05]  /*71c0*/  BSYNC B1 ;  /* 0x0000000000017941 */ /* 0x000fea0003800000 */
.L_x_279:
[----:B0-2--5:R-:W-:Y:S01]  /*71d0*/  HADD2.F32 R4, -RZ, R152.H0_H0 ;  /* 0x20000098ff047230 */ /* 0x025fe20000004100 */
[----:B------:R-:W-:Y:S01]  /*71e0*/  ISETP.GT.AND P0, PT, R0, 0x8, P0 ;  /* 0x000000080000780c */ /* 0x000fe20000704270 */
[----:B------:R-:W-:Y:S01]  /*71f0*/  @P1 IMAD.MOV.U32 R5, RZ, RZ, R11 ;  /* 0x000000ffff051224 */ /* 0x000fe200078e000b */
[----:B------:R-:W-:Y:S02]  /*7200*/  BSSY B1, `(.L_x_281) ;  /* 0x0000008000017945 */ /* 0x000fe40003800000 */
[----:B------:R-:W-:Y:S01]  /*7210*/  FMUL R3, R4, R155 ;  /* 0x0000009b04037220 */ /* 0x000fe20000400000 */
[----:B------:R-:W-:-:S03]  /*7220*/  @P1 IMAD.MOV.U32 R4, RZ, RZ, R10 ;  /* 0x000000ffff041224 */ /* 0x000fc600078e000a */
[----:B------:R-:W-:-:S05]  /*7230*/  FFMA R3, R150, R154, R3 ;  /* 0x0000009a96037223 */ /* 0x000fca0000000003 */
[----:B------:R-:W-:-:S05]  /*7240*/  F2FP.F16.F32.PACK_AB R3, RZ, R3 ;  /* 0x00000003ff03723e */ /* 0x000fca00000000ff */
[----:B------:R0:W-:Y:S01]  /*7250*/  @P1 STG.E.U16 desc[UR36][R4.64+0x1f0], R3 ;  /* 0x0001f00304001986 */ /* 0x0001e2000c101524 */
[----:B------:R-:W-:Y:S05]  /*7260*/  @!P0 BRA `(.L_x_282) ;  /* 0x0000000000048947 */ /* 0x000fea0003800000 */
[----:B------:R2:W5:Y:S02]  /*7270*/  LDG.E.LTC128B.U16 R152, desc[UR36][R8.64+0x1f2] ;  /* 0x0001f22408987981 */ /* 0x000564000c1e1520 */
.L_x_282:
[----:B------:R-:W-:Y:S05]  /*7280*/  BSYNC B1 ;  /* 0x0000000000017941 */ /* 0x000fea0003800000 */
.L_x_281:
[----:B------:R-:W-:Y:S05]  /*7290*/  @!P0 BRA `(.L_x_283) ;  /* 0x0000002400308947 */ /* 0x000fea0003800000 */
[----:B-----5:R-:W-:-:S05]  /*72a0*/  HADD2.F32 R152, -RZ, R152.H0_H0 ;  /* 0x20000098ff987230 */ /* 0x020fca0000004100 */
[----:B------:R-:W-:-:S04]  /*72b0*/  FMUL R152, R152, R155 ;  /* 0x0000009b98987220 */ /* 0x000fc80000400000 */
[----:B------:R-:W-:-:S05]  /*72c0*/  FFMA R152, R151, R154, R152 ;  /* 0x0000009a97987223 */ /* 0x000fca0000000098 */
[----:B------:R-:W-:-:S05]  /*72d0*/  F2FP.F16.F32.PACK_AB R152, RZ, R152 ;  /* 0x00000098ff98723e */ /* 0x000fca00000000ff */
[----:B------:R4:W-:Y:S01]  /*72e0*/  STG.E.U16 desc[UR36][R10.64+0x1f2], R152 ;  /* 0x0001f2980a007986 */ /* 0x0009e2000c101524 */
[----:B------:R-:W-:Y:S05]  /*72f0*/  BRA `(.L_x_283) ;  /* 0x0000002400187947 */ /* 0x000fea0003800000 */
.L_x_30:
[----:B------:R-:W-:Y:S01]  /*7300*/  ISETP.GT.AND P0, PT, R3, 0x1, PT ;  /* 0x000000010300780c */ /* 0x000fe20003f04270 */
[----:B------:R-:W-:Y:S01]  /*7310*/  ULDC.64 UR4, c[0x0][0x5c0] ;  /* 0x0001700000047ab9 */ /* 0x000fe20000000a00 */
[-C--:B------:R-:W-:Y:S01]  /*7320*/  FMUL R24, R24, R154.reuse ;  /* 0x0000009a18187220 */ /* 0x080fe20000400000 */
[-C--:B------:R-:W-:Y:S01]  /*7330*/  FMUL R25, R25, R154.reuse ;  /* 0x0000009a19197220 */ /* 0x080fe20000400000 */
[----:B------:R-:W-:Y:S01]  /*7340*/  ISETP.GT.AND P3, PT, R0, RZ, P0 ;  /* 0x000000ff0000720c */ /* 0x000fe20000764270 */
[-C--:B------:R-:W-:Y:S01]  /*7350*/  FMUL R26, R26, R154.reuse ;  /* 0x0000009a1a1a7220 */ /* 0x080fe20000400000 */
[----:B------:R-:W-:Y:S01]  /*7360*/  LEA R4, P4, R160, UR4, 0x1 ;  /* 0x00000004a0047c11 */ /* 0x000fe2000f8808ff */
[----:B------:R-:W-:Y:S01]  /*7370*/  FMUL R27, R27, R154 ;  /* 0x0000009a1b1b7220 */ /* 0x000fe20000400000 */
[----:B------:R-:W-:Y:S01]  /*7380*/  F2FP.F16.F32.PACK_AB R24, RZ, R24 ;  /* 0x00000018ff18723e */ /* 0x000fe200000000ff */
[-C--:B------:R-:W-:Y:S01]  /*7390*/  FMUL R28, R28, R154.reuse ;  /* 0x0000009a1c1c7220 */ /* 0x080fe20000400000 */
[----:B------:R-:W-:Y:S01]  /*73a0*/  LEA.HI.X R5, R160, UR5, R169, 0x1, P4 ;  /* 0x00000005a0057c11 */ /* 0x000fe2000a0f0ca9 */
[-C--:B------:R-:W-:Y:S01]  /*73b0*/  FMUL R29, R29, R154.reuse ;  /* 0x0000009a1d1d7220 */ /* 0x080fe20000400000 */
[----:B------:R-:W-:Y:S01]  /*73c0*/  F2FP.F16.F32.PACK_AB R25, RZ, R25 ;  /* 0x00000019ff19723e */ /* 0x000fe200000000ff */
[-C--:B------:R-:W-:Y:S01]  /*73d0*/  FMUL R30, R30, R154.reuse ;  /* 0x0000009a1e1e7220 */ /* 0x080fe20000400000 */
[----:B------:R-:W-:Y:S01]  /*73e0*/  SHF.L.U64.HI R11, R10, 0x4, R11 ;  /* 0x000000040a0b7819 */ /* 0x000fe2000001020b */
[----:B------:R-:W-:Y:S01]  /*73f0*/  @P1 STG.E.U16 desc[UR36][R4.64], R24 ;  /* 0x0000001804001986 */ /* 0x000fe2000c101524 */
[----:B------:R-:W-:Y:S01]  /*7400*/  ISETP.GT.AND P1, PT, R3, 0x8, PT ;  /* 0x000000080300780c */ /* 0x000fe20003f24270 */
[----:B------:R-:W-:Y:S01]  /*7410*/  FMUL R31, R31, R154 ;  /* 0x0000009a1f1f7220 */ /* 0x000fe20000400000 */
[----:B------:R-:W-:Y:S01]  /*7420*/  ISETP.GT.AND P4, PT, R0, 0x8, P0 ;  /* 0x000000080000780c */ /* 0x000fe20000784270 */
[----:B------:R-:W-:Y:S01]  /*7430*/  @P3 STG.E.U16 desc[UR36][R4.64+0x2], R25 ;  /* 0x0000021904003986 */ /* 0x000fe2000c101524 */
[----:B------:R-:W-:Y:S01]  /*7440*/  LEA R6, P3, R10, R4, 0x4 ;  /* 0x000000040a067211 */ /* 0x000fe200078620ff */
[-C--:B------:R-:W-:Y:S01]  /*7450*/  FMUL R32, R32, R154.reuse ;  /* 0x0000009a20207220 */ /* 0x080fe20000400000 */
[C---:B------:R-:W-:Y:S01]  /*7460*/  ISETP.GT.AND P2, PT, R0.reuse, 0x8, P2 ;  /* 0x000000080000780c */ /* 0x040fe20001744270 */
[-C--:B------:R-:W-:Y:S01]  /*7470*/  FMUL R33, R33, R154.reuse ;  /* 0x0000009a21217220 */ /* 0x080fe20000400000 */
[----:B------:R-:W-:Y:S01]  /*7480*/  ISETP.GT.AND P0, PT, R3, 0x9, PT ;  /* 0x000000090300780c */ /* 0x000fe20003f04270 */
[----:B------:R-:W-:Y:S01]  /*7490*/  IMAD.X R7, R11, 0x1, R5, P3 ;  /* 0x000000010b077824 */ /* 0x000fe200018e0605 */
[----:B------:R-:W-:Y:S01]  /*74a0*/  ISETP.GT.AND P5, PT, R0, RZ, P1 ;  /* 0x000000ff0000720c */ /* 0x000fe20000fa4270 */
[-C--:B------:R-:W-:Y:S01]  /*74b0*/  FMUL R34, R34, R154.reuse ;  /* 0x0000009a22227220 */ /* 0x080fe20000400000 */
[----:B------:R-:W-:Y:S01]  /*74c0*/  ISETP.GT.AND P3, PT, R0, RZ, P0 ;  /* 0x000000ff0000720c */ /* 0x000fe20000764270 */
[----:B------:R-:W-:Y:S01]  /*74d0*/  FMUL R35, R35, R154 ;  /* 0x0000009a23237220 */ /* 0x000fe20000400000 */
[----:B------:R-:W-:Y:S01]  /*74e0*/  F2FP.F16.F32.PACK_AB R26, RZ, R26 ;  /* 0x0000001aff1a723e */ /* 0x000fe200000000ff */
[-C--:B------:R-:W-:Y:S01]  /*74f0*/  FMUL R36, R36, R154.reuse ;  /* 0x0000009a24247220 */ /* 0x080fe20000400000 */
[----:B------:R-:W-:Y:S01]  /*7500*/  F2FP.F16.F32.PACK_AB R27, RZ, R27 ;  /* 0x0000001bff1b723e */ /* 0x000fe200000000ff */
[----:B------:R-:W-:Y:S01]  /*7510*/  FMUL R37, R37, R154 ;  /* 0x0000009a25257220 */ /* 0x000fe20000400000 */
[----:B------:R-:W-:Y:S01]  /*7520*/  F2FP.F16.F32.PACK_AB R28, RZ, R28 ;  /* 0x0000001cff1c723e */ /* 0x000fe200000000ff */
[----:B------:R-:W-:Y:S01]  /*7530*/  @P2 STG.E.U16 desc[UR36][R6.64], R26 ;  /* 0x0000001a06002986 */ /* 0x000fe2000c101524 */
[----:B------:R-:W-:Y:S01]  /*7540*/  F2FP.F16.F32.PACK_AB R29, RZ, R29 ;  /* 0x0000001dff1d723e */ /* 0x000fe200000000ff */
[-C--:B------:R-:W-:Y:S01]  /*7550*/  FMUL R38, R38, R154.reuse ;  /* 0x0000009a26267220 */ /* 0x080fe20000400000 */
[C---:B------:R-:W-:Y:S01]  /*7560*/  ISETP.GT.AND P2, PT, R0.reuse, 0x8, P1 ;  /* 0x000000080000780c */ /* 0x040fe20000f44270 */
[----:B------:R-:W-:Y:S01]  /*7570*/  @P4 STG.E.U16 desc[UR36][R6.64+0x2], R27 ;  /* 0x0000021b06004986 */ /* 0x000fe2000c101524 */
[----:B------:R-:W-:Y:S01]  /*7580*/  ISETP.GT.AND P1, PT, R3, 0x10, PT ;  /* 0x000000100300780c */ /* 0x000fe20003f24270 */
[----:B------:R-:W-:Y:S01]  /*7590*/  FMUL R39, R39, R154 ;  /* 0x0000009a27277220 */ /* 0x000fe20000400000 */
[----:B------:R-:W-:Y:S01]  /*75a0*/  F2FP.F16.F32.PACK_AB R30, RZ, R30 ;  /* 0x0000001eff1e723e */ /* 0x000fe200000000ff */
[----:B------:R-:W-:Y:S01]  /*75b0*/  @P5 STG.E.U16 desc[UR36][R4.64+0x10], R28 ;  /* 0x0000101c04005986 */ /* 0x000fe2000c101524 */
[----:B------:R-:W-:Y:S01]  /*75c0*/  ISETP.GT.AND P4, PT, R0, RZ, P1 ;  /* 0x000000ff0000720c */ /* 0x000fe20000f84270 */
[-C--:B------:R-:W-:Y:S01]  /*75d0*/  FMUL R40, R40, R154.reuse ;  /* 0x0000009a28287220 */ /* 0x080fe20000400000 */
[----:B------:R-:W-:Y:S01]  /*75e0*/  F2FP.F16.F32.PACK_AB R31, RZ, R31 ;  /* 0x0000001fff1f723e */ /* 0x000fe200000000ff */
[----:B------:R-:W-:Y:S01]  /*75f0*/  @P3 STG.E.U16 desc[UR36][R4.64+0x12], R29 ;  /* 0x0000121d04003986 */ /* 0x000fe2000c101524 */
[----:B------:R-:W-:Y:S01]  /*7600*/  ISETP.GT.AND P3, PT, R0, 0x8, P0 ;  /* 0x000000080000780c */ /* 0x000fe20000764270 */
[----:B------:R-:W-:Y:S01]  /*7610*/  FMUL R41, R41, R154 ;  /* 0x0000009a29297220 */ /* 0x000fe20000400000 */
[----:B------:R-:W-:Y:S01]  /*7620*/  ISETP.GT.AND P0, PT, R3, 0x11, PT ;  /* 0x000000110300780c */ /* 0x000fe20003f04270 */
[----:B------:R-:W-:Y:S01]  /*7630*/  @P2 STG.E.U16 desc[UR36][R6.64+0x10], R30 ;  /* 0x0000101e06002986 */ /* 0x000fe2000c101524 */
[----:B------:R-:W-:Y:S01]  /*7640*/  F2FP.F16.F32.PACK_AB R32, RZ, R32 ;  /* 0x00000020ff20723e */ /* 0x000fe200000000ff */
[-C--:B------:R-:W-:Y:S01]  /*7650*/  FMUL R42, R42, R154.reuse ;  /* 0x0000009a2a2a7220 */ /* 0x080fe20000400000 */
[C---:B------:R-:W-:Y:S01]  /*7660*/  ISETP.GT.AND P5, PT, R0.reuse, RZ, P0 ;  /* 0x000000ff0000720c */ /* 0x040fe200007a4270 */
[-C--:B------:R-:W-:Y:S01]  /*7670*/  FMUL R43, R43, R154.reuse ;  /* 0x0000009a2b2b7220 */ /* 0x080fe20000400000 */
[----:B------:R-:W-:Y:S01]  /*7680*/  ISETP.GT.AND P2, PT, R0, 0x8, P1 ;  /* 0x000000080000780c */ /* 0x000fe20000f44270 */
[-C--:B------:R-:W-:Y:S01]  /*7690*/  FMUL R44, R44, R154.reuse ;  /* 0x0000009a2c2c7220 */ /* 0x080fe20000400000 */
[----:B------:R-:W-:Y:S01]  /*76a0*/  ISETP.GT.AND P1, PT, R3, 0x18, PT ;  /* 0x000000180300780c */ /* 0x000fe20003f24270 */
[-C--:B------:R-:W-:Y:S01]  /*76b0*/  FMUL R45, R45, R154.reuse ;  /* 0x0000009a2d2d7220 */ /* 0x080fe20000400000 */
[----:B------:R-:W-:Y:S01]  /*76c0*/  F2FP.F16.F32.PACK_AB R33, RZ, R33 ;  /* 0x00000021ff21723e */ /* 0x000fe200000000ff */
[----:B------:R-:W-:Y:S01]  /*76d0*/  @P3 STG.E.U16 desc[UR36][R6.64+0x12], R31 ;  /* 0x0000121f06003986 */ /* 0x000fe2000c101524 */
[----:B------:R-:W-:Y:S01]  /*76e0*/  ISETP.GT.AND P3, PT, R0, 0x8, P0 ;  /* 0x000000080000780c */ /* 0x000fe20000764270 */
[-C--:B------:R-:W-:Y:S01]  /*76f0*/  FMUL R46, R46, R154.reuse ;  /* 0x0000009a2e2e7220 */ /* 0x080fe20000400000 */
[----:B------:R-:W-:Y:S01]  /*7700*/  ISETP.GT.AND P0, PT, R3, 0x19, PT ;  /* 0x000000190300780c */ /* 0x000fe20003f04270 */
[----:B------:R-:W-:Y:S01]  /*7710*/  @P4 STG.E.U16 desc[UR36][R4.64+0x20], R32 ;  /* 0x0000202004004986 */ /* 0x000fe2000c101524 */
[C---:B------:R-:W-:Y:S01]  /*7720*/  ISETP.GT.AND P4, PT, R0.reuse, RZ, P1 ;  /* 0x000000ff0000720c */ /* 0x040fe20000f84270 */
[----:B------:R-:W-:Y:S01]  /*7730*/  FMUL R47, R47, R154 ;  /* 0x0000009a2f2f7220 */ /* 0x000fe20000400000 */
[----:B------:R-:W-:Y:S01]  /*7740*/  F2FP.F16.F32.PACK_AB R34, RZ, R34 ;  /* 0x00000022ff22723e */ /* 0x000fe200000000ff */
[----:B------:R-:W-:Y:S01]  /*7750*/  @P5 STG.E.U16 desc[UR36][R4.64+0x22], R33 ;  /* 0x0000222104005986 */ /* 0x000fe2000c101524 */
[----:B------:R-:W-:Y:S01]  /*7760*/  ISETP.GT.AND P5, PT, R0, RZ, P0 ;  /* 0x000000ff0000720c */ /* 0x000fe200007a4270 */
[----:B------:R-:W-:Y:S01]  /*7770*/  FMUL R48, R48, R154 ;  /* 0x0000009a30307220 */ /* 0x000fe20000400000 */
[----:B------:R-:W-:Y:S01]  /*7780*/  F2FP.F16.F32.PACK_AB R35, RZ, R35 ;  /* 0x00000023ff23723e */ /* 0x000fe200000000ff */
[----:B------:R-:W-:Y:S01]  /*7790*/  @P2 STG.E.U16 desc[UR36][R6.64+0x20], R34 ;  /* 0x0000202206002986 */ /* 0x000fe2000c101524 */
[----:B------:R-:W-:Y:S01]  /*77a0*/  F2FP.F16.F32.PACK_AB R36, RZ, R36 ;  /* 0x00000024ff24723e */ /* 0x000fe200000000ff */
[-C--:B------:R-:W-:Y:S01]  /*77b0*/  FMUL R49, R49, R154.reuse ;  /* 0x0000009a31317220 */ /* 0x080fe20000400000 */
[----:B------:R-:W-:Y:S01]  /*77c0*/  ISETP.GT.AND P2, PT, R0, 0x8, P1 ;  /* 0x000000080000780c */ /* 0x000fe20000f44270 */
[----:B------:R-:W-:Y:S01]  /*77d0*/  @P3 STG.E.U16 desc[UR36][R6.64+0x22], R35 ;  /* 0x0000222306003986 */ /* 0x000fe2000c101524 */
[----:B------:R-:W-:Y:S01]  /*77e0*/  ISETP.GT.AND P1, PT, R3, 0x20, PT ;  /* 0x000000200300780c */ /* 0x000fe20003f24270 */
[-C--:B------:R-:W-:Y:S01]  /*77f0*/  FMUL R50, R50, R154.reuse ;  /* 0x0000009a32327220 */ /* 0x080fe20000400000 */
[----:B------:R-:W-:Y:S01]  /*7800*/  F2FP.F16.F32.PACK_AB R37, RZ, R37 ;  /* 0x00000025ff25723e */ /* 0x000fe200000000ff */
[----:B------:R-:W-:Y:S01]  /*7810*/  @P4 STG.E.U16 desc[UR36][R4.64+0x30], R36 ;  /* 0x0000302404004986 */ /* 0x000fe2000c101524 */
[C---:B------:R-:W-:Y:S01]  /*7820*/  ISETP.GT.AND P3, PT, R0.reuse, 0x8, P0 ;  /* 0x000000080000780c */ /* 0x040fe20000764270 */
[-C--:B------:R-:W-:Y:S01]  /*7830*/  FMUL R51, R51, R154.reuse ;  /* 0x0000009a33337220 */ /* 0x080fe20000400000 */
[----:B------:R-:W-:Y:S01]  /*7840*/  ISETP.GT.AND P0, PT, R3, 0x21, PT ;  /* 0x000000210300780c */ /* 0x000fe20003f04270 */
[----:B------:R-:W-:Y:S01]  /*7850*/  @P5 STG.E.U16 desc[UR36][R4.64+0x32], R37 ;  /* 0x0000322504005986 */ /* 0x000fe2000c101524 */
[----:B------:R-:W-:Y:S01]  /*7860*/  ISETP.GT.AND P4, PT, R0, RZ, P1 ;  /* 0x000000ff0000720c */ /* 0x000fe20000f84270 */
[----:B------:R-:W-:Y:S01]  /*7870*/  FMUL R52, R52, R154 ;  /* 0x0000009a34347220 */ /* 0x000fe20000400000 */
[----:B------:R-:W-:Y:S01]  /*7880*/  F2FP.F16.F32.PACK_AB R38, RZ, R38 ;  /* 0x00000026ff26723e */ /* 0x000fe200000000ff */
[-C--:B------:R-:W-:Y:S01]  /*7890*/  FMUL R53, R53, R154.reuse ;  /* 0x0000009a35357220 */ /* 0x080fe20000400000 */
        /* <DEDUP_REMOVED lines=325> */
[----:B------:R-:W-:Y:S01]  /*8cf0*/  FMUL R151, R151, R154 ;  /* 0x0000009a97977220 */ /* 0x000fe20000400000 */
[----:B------:R-:W-:Y:S01]  /*8d00*/  ISETP.GT.AND P2, PT, R0, 0x8, P1 ;  /* 0x000000080000780c */ /* 0x000fe20000f44270 */
[----:B------:R-:W-:Y:S01]  /*8d10*/  @P3 STG.E.U16 desc[UR36][R6.64+0x132], R103 ;  /* 0x0001326706003986 */ /* 0x000fe2000c101524 */
[----:B------:R-:W-:-:S02]  /*8d20*/  ISETP.GT.AND P1, PT, R3, 0xa8, PT ;  /* 0x000000a80300780c */ /* 0x000fc40003f24270 */
[----:B------:R-:W-:Y:S01]  /*8d30*/  F2FP.F16.F32.PACK_AB R105, RZ, R105 ;  /* 0x00000069ff69723e */ /* 0x000fe200000000ff */
[----:B------:R-:W-:Y:S01]  /*8d40*/  @P4 STG.E.U16 desc[UR36][R4.64+0x140], R104 ;  /* 0x0001406804004986 */ /* 0x000fe2000c101524 */
[C---:B------:R-:W-:Y:S02]  /*8d50*/  ISETP.GT.AND P3, PT, R0.reuse, 0x8, P0 ;  /* 0x000000080000780c */ /* 0x040fe40000764270 */
[----:B------:R-:W-:Y:S01]  /*8d60*/  ISETP.GT.AND P0, PT, R3, 0xa9, PT ;  /* 0x000000a90300780c */ /* 0x000fe20003f04270 */
[----:B------:R-:W-:Y:S01]  /*8d70*/  @P5 STG.E.U16 desc[UR36][R4.64+0x142], R105 ;  /* 0x0001426904005986 */ /* 0x000fe2000c101524 */
[C---:B------:R-:W-:Y:S02]  /*8d80*/  ISETP.GT.AND P4, PT, R0.reuse, RZ, P1 ;  /* 0x000000ff0000720c */ /* 0x040fe40000f84270 */
[----:B------:R-:W-:Y:S02]  /*8d90*/  F2FP.F16.F32.PACK_AB R106, RZ, R106 ;  /* 0x0000006aff6a723e */ /* 0x000fe400000000ff */
[----:B------:R-:W-:-:S02]  /*8da0*/  ISETP.GT.AND P5, PT, R0, RZ, P0 ;  /* 0x000000ff0000720c */ /* 0x000fc400007a4270 */
[----:B------:R-:W-:Y:S01]  /*8db0*/  F2FP.F16.F32.PACK_AB R107, RZ, R107 ;  /* 0x0000006bff6b723e */ /* 0x000fe200000000ff */
[----:B------:R-:W-:Y:S01]  /*8dc0*/  @P2 STG.E.U16 desc[UR36][R6.64+0x140], R106 ;  /* 0x0001406a06002986 */ /* 0x000fe2000c101524 */
[----:B------:R-:W-:Y:S02]  /*8dd0*/  F2FP.F16.F32.PACK_AB R108, RZ, R108 ;  /* 0x0000006cff6c723e */ /* 0x000fe400000000ff */
[C---:B------:R-:W-:Y:S01]  /*8de0*/  ISETP.GT.AND P2, PT, R0.reuse, 0x8, P1 ;  /* 0x000000080000780c */ /* 0x040fe20000f44270 */
[----:B------:R-:W-:Y:S01]  /*8df0*/  @P3 STG.E.U16 desc[UR36][R6.64+0x142], R107 ;  /* 0x0001426b06003986 */ /* 0x000fe2000c101524 */
[----:B------:R-:W-:Y:S02]  /*8e00*/  ISETP.GT.AND P1, PT, R3, 0xb0, PT ;  /* 0x000000b00300780c */ /* 0x000fe40003f24270 */
[----:B------:R-:W-:Y:S01]  /*8e10*/  F2FP.F16.F32.PACK_AB R109, RZ, R109 ;  /* 0x0000006dff6d723e */ /* 0x000fe200000000ff */
[----:B------:R-:W-:Y:S01]  /*8e20*/  @P4 STG.E.U16 desc[UR36][R4.64+0x150], R108 ;  /* 0x0001506c04004986 */ /* 0x000fe2000c101524 */
[----:B------:R-:W-:-:S02]  /*8e30*/  ISETP.GT.AND P3, PT, R0, 0x8, P0 ;  /* 0x000000080000780c */ /* 0x000fc40000764270 */
[----:B------:R-:W-:Y:S01]  /*8e40*/  ISETP.GT.AND P0, PT, R3, 0xb1, PT ;  /* 0x000000b10300780c */ /* 0x000fe20003f04270 */
[----:B------:R-:W-:Y:S01]  /*8e50*/  @P5 STG.E.U16 desc[UR36][R4.64+0x152], R109 ;  /* 0x0001526d04005986 */ /* 0x000fe2000c101524 */
[C---:B------:R-:W-:Y:S02]  /*8e60*/  ISETP.GT.AND P4, PT, R0.reuse, RZ, P1 ;  /* 0x000000ff0000720c */ /* 0x040fe40000f84270 */
[----:B------:R-:W-:Y:S02]  /*8e70*/  F2FP.F16.F32.PACK_AB R110, RZ, R110 ;  /* 0x0000006eff6e723e */ /* 0x000fe400000000ff */
[----:B------:R-:W-:Y:S02]  /*8e80*/  ISETP.GT.AND P5, PT, R0, RZ, P0 ;  /* 0x000000ff0000720c */ /* 0x000fe400007a4270 */
[----:B------:R-:W-:Y:S01]  /*8e90*/  F2FP.F16.F32.PACK_AB R111, RZ, R111 ;  /* 0x0000006fff6f723e */ /* 0x000fe200000000ff */
[----:B------:R-:W-:Y:S01]  /*8ea0*/  @P2 STG.E.U16 desc[UR36][R6.64+0x150], R110 ;  /* 0x0001506e06002986 */ /* 0x000fe2000c101524 */
[----:B------:R-:W-:-:S02]  /*8eb0*/  F2FP.F16.F32.PACK_AB R112, RZ, R112 ;  /* 0x00000070ff70723e */ /* 0x000fc400000000ff */
[C---:B------:R-:W-:Y:S01]  /*8ec0*/  ISETP.GT.AND P2, PT, R0.reuse, 0x8, P1 ;  /* 0x000000080000780c */ /* 0x040fe20000f44270 */
[----:B------:R-:W-:Y:S01]  /*8ed0*/  @P3 STG.E.U16 desc[UR36][R6.64+0x152], R111 ;  /* 0x0001526f06003986 */ /* 0x000fe2000c101524 */
[C---:B------:R-:W-:Y:S02]  /*8ee0*/  ISETP.GT.AND P1, PT, R3.reuse, 0xb8, PT ;  /* 0x000000b80300780c */ /* 0x040fe40003f24270 */
[----:B------:R-:W-:Y:S01]  /*8ef0*/  F2FP.F16.F32.PACK_AB R113, RZ, R113 ;  /* 0x00000071ff71723e */ /* 0x000fe200000000ff */
[----:B------:R-:W-:Y:S01]  /*8f00*/  @P4 STG.E.U16 desc[UR36][R4.64+0x160], R112 ;  /* 0x0001607004004986 */ /* 0x000fe2000c101524 */
[C---:B------:R-:W-:Y:S02]  /*8f10*/  ISETP.GT.AND P3, PT, R0.reuse, 0x8, P0 ;  /* 0x000000080000780c */ /* 0x040fe40000764270 */
[----:B------:R-:W-:Y:S01]  /*8f20*/  ISETP.GT.AND P0, PT, R3, 0xb9, PT ;  /* 0x000000b90300780c */ /* 0x000fe20003f04270 */
[----:B------:R-:W-:Y:S01]  /*8f30*/  @P5 STG.E.U16 desc[UR36][R4.64+0x162], R113 ;  /* 0x0001627104005986 */ /* 0x000fe2000c101524 */
[----:B------:R-:W-:-:S02]  /*8f40*/  ISETP.GT.AND P4, PT, R0, RZ, P1 ;  /* 0x000000ff0000720c */ /* 0x000fc40000f84270 */
[----:B------:R-:W-:Y:S02]  /*8f50*/  F2FP.F16.F32.PACK_AB R114, RZ, R114 ;  /* 0x00000072ff72723e */ /* 0x000fe400000000ff */
[C---:B------:R-:W-:Y:S02]  /*8f60*/  ISETP.GT.AND P5, PT, R0.reuse, RZ, P0 ;  /* 0x000000ff0000720c */ /* 0x040fe400007a4270 */
[----:B------:R-:W-:Y:S01]  /*8f70*/  F2FP.F16.F32.PACK_AB R115, RZ, R115 ;  /* 0x00000073ff73723e */ /* 0x000fe200000000ff */
[----:B------:R-:W-:Y:S01]  /*8f80*/  @P2 STG.E.U16 desc[UR36][R6.64+0x160], R114 ;  /* 0x0001607206002986 */ /* 0x000fe2000c101524 */
[----:B------:R-:W-:Y:S02]  /*8f90*/  F2FP.F16.F32.PACK_AB R116, RZ, R116 ;  /* 0x00000074ff74723e */ /* 0x000fe400000000ff */
        /* <DEDUP_REMOVED lines=65> */
[----:B------:R-:W-:Y:S02]  /*93b0*/  ISETP.GT.AND P5, PT, R0, RZ, P0 ;  /* 0x000000ff0000720c */ /* 0x000fe400007a4270 */
[----:B------:R-:W-:Y:S02]  /*93c0*/  F2FP.F16.F32.PACK_AB R134, RZ, R134 ;  /* 0x00000086ff86723e */ /* 0x000fe400000000ff */
[----:B------:R-:W-:Y:S02]  /*93d0*/  F2FP.F16.F32.PACK_AB R135, RZ, R135 ;  /* 0x00000087ff87723e */ /* 0x000fe400000000ff */
[----:B------:R-:W-:Y:S01]  /*93e0*/  F2FP.F16.F32.PACK_AB R136, RZ, R136 ;  /* 0x00000088ff88723e */ /* 0x000fe200000000ff */
[----:B------:R-:W-:Y:S01]  /*93f0*/  @P2 STG.E.U16 desc[UR36][R6.64+0x1b0], R134 ;  /* 0x0001b08606002986 */ /* 0x000fe2000c101524 */
[----:B------:R-:W-:-:S02]  /*9400*/  F2FP.F16.F32.PACK_AB R137, RZ, R137 ;  /* 0x00000089ff89723e */ /* 0x000fc400000000ff */
[C---:B------:R-:W-:Y:S01]  /*9410*/  ISETP.GT.AND P1, PT, R0.reuse, 0x8, P1 ;  /* 0x000000080000780c */ /* 0x040fe20000f24270 */
[----:B------:R-:W-:Y:S01]  /*9420*/  @P3 STG.E.U16 desc[UR36][R6.64+0x1b2], R135 ;  /* 0x0001b28706003986 */ /* 0x000fe2000c101524 */
[C---:B------:R-:W-:Y:S02]  /*9430*/  ISETP.GT.AND P2, PT, R0.reuse, 0x8, P0 ;  /* 0x000000080000780c */ /* 0x040fe40000744270 */
[C---:B------:R-:W-:Y:S01]  /*9440*/  ISETP.GT.AND P0, PT, R3.reuse, 0xe9, PT ;  /* 0x000000e90300780c */ /* 0x040fe20003f04270 */
[----:B------:R-:W-:Y:S01]  /*9450*/  @P4 STG.E.U16 desc[UR36][R4.64+0x1c0], R136 ;  /* 0x0001c08804004986 */ /* 0x000fe2000c101524 */
[----:B------:R-:W-:Y:S02]  /*9460*/  ISETP.GT.AND P4, PT, R3, 0xe8, PT ;  /* 0x000000e80300780c */ /* 0x000fe40003f84270 */
[----:B------:R-:W-:Y:S01]  /*9470*/  F2FP.F16.F32.PACK_AB R138, RZ, R138 ;  /* 0x0000008aff8a723e */ /* 0x000fe200000000ff */
[----:B------:R-:W-:Y:S01]  /*9480*/  @P5 STG.E.U16 desc[UR36][R4.64+0x1c2], R137 ;  /* 0x0001c28904005986 */ /* 0x000fe2000c101524 */
[----:B------:R-:W-:-:S02]  /*9490*/  ISETP.GT.AND P5, PT, R0, RZ, P4 ;  /* 0x000000ff0000720c */ /* 0x000fc400027a4270 */
[----:B------:R-:W-:Y:S01]  /*94a0*/  F2FP.F16.F32.PACK_AB R139, RZ, R139 ;  /* 0x0000008bff8b723e */ /* 0x000fe200000000ff */
[----:B------:R-:W-:Y:S01]  /*94b0*/  @P1 STG.E.U16 desc[UR36][R6.64+0x1c0], R138 ;  /* 0x0001c08a06001986 */ /* 0x000fe2000c101524 */
[----:B------:R-:W-:Y:S02]  /*94c0*/  F2FP.F16.F32.PACK_AB R140, RZ, R140 ;  /* 0x0000008cff8c723e */ /* 0x000fe400000000ff */
[C---:B------:R-:W-:Y:S01]  /*94d0*/  ISETP.GT.AND P3, PT, R0.reuse, RZ, P0 ;  /* 0x000000ff0000720c */ /* 0x040fe20000764270 */
[----:B------:R-:W-:Y:S01]  /*94e0*/  @P2 STG.E.U16 desc[UR36][R6.64+0x1c2], R139 ;  /* 0x0001c28b06002986 */ /* 0x000fe2000c101524 */
[C---:B------:R-:W-:Y:S02]  /*94f0*/  ISETP.GT.AND P4, PT, R0.reuse, 0x8, P4 ;  /* 0x000000080000780c */ /* 0x040fe40002784270 */
[----:B------:R-:W-:Y:S02]  /*9500*/  F2FP.F16.F32.PACK_AB R141, RZ, R141 ;  /* 0x0000008dff8d723e */ /* 0x000fe400000000ff */
[----:B------:R-:W-:Y:S01]  /*9510*/  F2FP.F16.F32.PACK_AB R142, RZ, R142 ;  /* 0x0000008eff8e723e */ /* 0x000fe200000000ff */
[----:B------:R-:W-:Y:S01]  /*9520*/  @P5 STG.E.U16 desc[UR36][R4.64+0x1d0], R140 ;  /* 0x0001d08c04005986 */ /* 0x000fe2000c101524 */
[----:B------:R-:W-:-:S02]  /*9530*/  ISETP.GT.AND P5, PT, R0, 0x8, P0 ;  /* 0x000000080000780c */ /* 0x000fc400007a4270 */
[----:B------:R-:W-:Y:S02]  /*9540*/  F2FP.F16.F32.PACK_AB R143, RZ, R143 ;  /* 0x0000008fff8f723e */ /* 0x000fe400000000ff */
[C---:B------:R-:W-:Y:S01]  /*9550*/  ISETP.GT.AND P0, PT, R3.reuse, 0xf1, PT ;  /* 0x000000f10300780c */ /* 0x040fe20003f04270 */
[----:B------:R-:W-:Y:S01]  /*9560*/  @P3 STG.E.U16 desc[UR36][R4.64+0x1d2], R141 ;  /* 0x0001d28d04003986 */ /* 0x000fe2000c101524 */
[----:B------:R-:W-:Y:S02]  /*9570*/  ISETP.GT.AND P3, PT, R3, 0xf0, PT ;  /* 0x000000f00300780c */ /* 0x000fe40003f64270 */
[----:B------:R-:W-:Y:S01]  /*9580*/  F2FP.F16.F32.PACK_AB R144, RZ, R144 ;  /* 0x00000090ff90723e */ /* 0x000fe200000000ff */
[----:B------:R-:W-:Y:S01]  /*9590*/  @P4 STG.E.U16 desc[UR36][R6.64+0x1d0], R142 ;  /* 0x0001d08e06004986 */ /* 0x000fe2000c101524 */
[C---:B------:R-:W-:Y:S02]  /*95a0*/  ISETP.GT.AND P4, PT, R0.reuse, RZ, P3 ;  /* 0x000000ff0000720c */ /* 0x040fe40001f84270 */
[----:B------:R-:W-:Y:S01]  /*95b0*/  F2FP.F16.F32.PACK_AB R145, RZ, R145 ;  /* 0x00000091ff91723e */ /* 0x000fe200000000ff */
[----:B------:R-:W-:Y:S01]  /*95c0*/  @P5 STG.E.U16 desc[UR36][R6.64+0x1d2], R143 ;  /* 0x0001d28f06005986 */ /* 0x000fe2000c101524 */
[----:B------:R-:W-:-:S02]  /*95d0*/  ISETP.GT.AND P5, PT, R0, RZ, P0 ;  /* 0x000000ff0000720c */ /* 0x000fc400007a4270 */
[C---:B------:R-:W-:Y:S02]  /*95e0*/  ISETP.GT.AND P2, PT, R3.reuse, 0xf8, PT ;  /* 0x000000f80300780c */ /* 0x040fe40003f44270 */
[----:B------:R-:W-:Y:S02]  /*95f0*/  ISETP.GT.AND P1, PT, R3, 0xf9, PT ;  /* 0x000000f90300780c */ /* 0x000fe40003f24270 */
[C---:B------:R-:W-:Y:S02]  /*9600*/  ISETP.GT.AND P3, PT, R0.reuse, 0x8, P3 ;  /* 0x000000080000780c */ /* 0x040fe40001f64270 */
[C---:B------:R-:W-:Y:S01]  /*9610*/  ISETP.GT.AND P0, PT, R0.reuse, 0x8, P0 ;  /* 0x000000080000780c */ /* 0x040fe20000704270 */
[----:B------:R-:W-:Y:S01]  /*9620*/  @P4 STG.E.U16 desc[UR36][R4.64+0x1e0], R144 ;  /* 0x0001e09004004986 */ /* 0x000fe2000c101524 */
[C---:B------:R-:W-:Y:S02]  /*9630*/  ISETP.GT.AND P4, PT, R0.reuse, RZ, P1 ;  /* 0x000000ff0000720c */ /* 0x040fe40000f84270 */
[----:B------:R-:W-:Y:S01]  /*9640*/  F2FP.F16.F32.PACK_AB R146, RZ, R146 ;  /* 0x00000092ff92723e */ /* 0x000fe200000000ff */
[----:B------:R-:W-:Y:S01]  /*9650*/  @P5 STG.E.U16 desc[UR36][R4.64+0x1e2], R145 ;  /* 0x0001e29104005986 */ /* 0x000fe2000c101524 */
[----:B------:R-:W-:-:S02]  /*9660*/  ISETP.GT.AND P5, PT, R0, RZ, P2 ;  /* 0x000000ff0000720c */ /* 0x000fc400017a4270 */
[C---:B------:R-:W-:Y:S02]  /*9670*/  ISETP.GT.AND P2, PT, R0.reuse, 0x8, P2 ;  /* 0x000000080000780c */ /* 0x040fe40001744270 */
[----:B------:R-:W-:Y:S01]  /*9680*/  F2FP.F16.F32.PACK_AB R147, RZ, R147 ;  /* 0x00000093ff93723e */ /* 0x000fe200000000ff */
[----:B------:R-:W-:Y:S01]  /*9690*/  @P3 STG.E.U16 desc[UR36][R6.64+0x1e0], R146 ;  /* 0x0001e09206003986 */ /* 0x000fe2000c101524 */
[----:B------:R-:W-:Y:S02]  /*96a0*/  ISETP.GT.AND P1, PT, R0, 0x8, P1 ;  /* 0x000000080000780c */ /* 0x000fe40000f24270 */
[----:B------:R-:W-:Y:S01]  /*96b0*/  F2FP.F16.F32.PACK_AB R148, RZ, R148 ;  /* 0x00000094ff94723e */ /* 0x000fe200000000ff */
[----:B------:R-:W-:Y:S01]  /*96c0*/  @P0 STG.E.U16 desc[UR36][R6.64+0x1e2], R147 ;  /* 0x0001e29306000986 */ /* 0x000fe2000c101524 */
[----:B------:R-:W-:Y:S02]  /*96d0*/  F2FP.F16.F32.PACK_AB R149, RZ, R149 ;  /* 0x00000095ff95723e */ /* 0x000fe400000000ff */
[----:B------:R-:W-:Y:S01]  /*96e0*/  F2FP.F16.F32.PACK_AB R150, RZ, R150 ;  /* 0x00000096ff96723e */ /* 0x000fe200000000ff */
[----:B------:R-:W-:Y:S01]  /*96f0*/  @P5 STG.E.U16 desc[UR36][R4.64+0x1f0], R148 ;  /* 0x0001f09404005986 */ /* 0x000fe2000c101524 */
[----:B------:R-:W-:-:S03]  /*9700*/  F2FP.F16.F32.PACK_AB R151, RZ, R151 ;  /* 0x00000097ff97723e */ /* 0x000fc600000000ff */
[----:B------:R0:W-:Y:S02]  /*9710*/  @P4 STG.E.U16 desc[UR36][R4.64+0x1f2], R149 ;  /* 0x0001f29504004986 */ /* 0x0001e4000c101524 */
[----:B0-----:R-:W-:Y:S02]  /*9720*/  @P2 IMAD.MOV.U32 R4, RZ, RZ, R6 ;  /* 0x000000ffff042224 */ /* 0x001fe400078e0006 */
[----:B------:R-:W-:-:S05]  /*9730*/  @P2 IMAD.MOV.U32 R5, RZ, RZ, R7 ;  /* 0x000000ffff052224 */ /* 0x000fca00078e0007 */
[----:B------:R0:W-:Y:S04]  /*9740*/  @P2 STG.E.U16 desc[UR36][R4.64+0x1f0], R150 ;  /* 0x0001f09604002986 */ /* 0x0001e8000c101524 */
[----:B------:R0:W-:Y:S02]  /*9750*/  @P1 STG.E.U16 desc[UR36][R6.64+0x1f2], R151 ;  /* 0x0001f29706001986 */ /* 0x0001e4000c101524 */
.L_x_283:
[----:B------:R-:W-:Y:S05]  /*9760*/  BSYNC B0 ;  /* 0x0000000000007941 */ /* 0x000fea0003800000 */
.L_x_29:
[----:B------:R-:W-:Y:S01]  /*9770*/  ULDC UR4, c[0x0][0xc] ;  /* 0x0000030000047ab9 */ /* 0x000fe20000000800 */
[----:B------:R-:W-:Y:S01]  /*9780*/  ULDC UR5, c[0x0][0x10] ;  /* 0x0000040000057ab9 */ /* 0x000fe20000000800 */
[----:B0-----:R-:W0:Y:S01]  /*9790*/  LDC R3, c[0x0][0x14] ;  /* 0x00000500ff037b82 */ /* 0x001e220000000800 */
[----:B------:R-:W-:Y:S01]  /*97a0*/  UIMAD.WIDE.U32 UR4, UR4, UR5, URZ ;  /* 0x00000005040472a5 */ /* 0x000fe2000f8e003f */
[----:B------:R-:W-:Y:S01]  /*97b0*/  PRMT R0, RZ, 0x7610, R0 ;  /* 0x00007610ff007816 */ /* 0x000fe20000000000 */
[----:B----45:R-:W-:Y:S02]  /*97c0*/  IMAD.MOV.U32 R152, RZ, RZ, -0x1 ;  /* 0xffffffffff987424 */ /* 0x030fe400078e00ff */
[----:B------:R-:W-:Y:S02]  /*97d0*/  IMAD.MOV.U32 R23, RZ, RZ, -0x1 ;  /* 0xffffffffff177424 */ /* 0x000fe400078e00ff */
[----:B0-----:R-:W-:-:S04]  /*97e0*/  IMAD.WIDE.U32 R16, R3, UR4, R16 ;  /* 0x0000000403107c25 */ /* 0x001fc8000f8e0010 */
[----:B------:R-:W-:Y:S01]  /*97f0*/  IMAD R3, R3, UR5, RZ ;  /* 0x0000000503037c24 */ /* 0x000fe2000f8e02ff */
[----:B------:R-:W-:Y:S02]  /*9800*/  ULDC.64 UR4, c[0x0][0x650] ;  /* 0x0001940000047ab9 */ /* 0x000fe40000000a00 */
[----:B------:R-:W-:Y:S01]  /*9810*/  ISETP.GE.U32.AND P0, PT, R16, UR4, PT ;  /* 0x0000000410007c0c */ /* 0x000fe2000bf06070 */
[----:B------:R-:W-:-:S05]  /*9820*/  IMAD.IADD R17, R17, 0x1, R3 ;  /* 0x0000000111117824 */ /* 0x000fca00078e0203 */
[----:B------:R-:W-:-:S13]  /*9830*/  ISETP.GE.U32.AND.EX P0, PT, R17, UR5, PT, P0 ;  /* 0x0000000511007c0c */ /* 0x000fda000bf06100 */
[----:B------:R-:W-:Y:S05]  /*9840*/  @P0 BRA `(.L_x_284) ;  /* 0x0000000400640947 */ /* 0x000fea0003800000 */
[----:B------:R-:W0:Y:S01]  /*9850*/  S2R R12, SR_CTAID.X ;  /* 0x00000000000c7919 */ /* 0x000e220000002500 */
[----:B------:R-:W4:Y:S01]  /*9860*/  LDC.64 R10, c[0x0][0x628] ;  /* 0x00018a00ff0a7b82 */ /* 0x000f220000000a00 */
[----:B------:R-:W-:Y:S01]  /*9870*/  ULDC UR4, c[0x0][0x150] ;  /* 0x0000540000047ab9 */ /* 0x000fe20000000800 */
[----:B-123--:R-:W-:Y:S01]  /*9880*/  IMAD.MOV.U32 R8, RZ, RZ, R16 ;  /* 0x000000ffff087224 */ /* 0x00efe200078e0010 */
[----:B------:R-:W1:Y:S01]  /*9890*/  S2R R24, SR_CTAID.Y ;  /* 0x0000000000187919 */ /* 0x000e620000002600 */
[----:B------:R-:W-:-:S04]  /*98a0*/  IMAD.MOV.U32 R9, RZ, RZ, R17 ;  /* 0x000000ffff097224 */ /* 0x000fc800078e0011 */
[----:B------:R-:W2:Y:S08]  /*98b0*/  LDC R21, c[0x0][0x144] ;  /* 0x00005100ff157b82 */ /* 0x000eb00000000800 */
[----:B------:R-:W3:Y:S08]  /*98c0*/  LDC R0, c[0x0][0x630] ;  /* 0x00018c00ff007b82 */ /* 0x000ef00000000800 */
[----:B------:R-:W1:Y:S01]  /*98d0*/  LDC.64 R14, c[0x0][0x620] ;  /* 0x00018800ff0e7b82 */ /* 0x000e620000000a00 */
[----:B----4-:R-:W-:-:S04]  /*98e0*/  ISETP.NE.U32.AND P0, PT, R10, RZ, PT ;  /* 0x000000ff0a00720c */ /* 0x010fc80003f05070 */
[----:B------:R-:W-:Y:S02]  /*98f0*/  ISETP.NE.AND.EX P0, PT, R11, RZ, PT, P0 ;  /* 0x000000ff0b00720c */ /* 0x000fe40003f05300 */
[----:B0-----:R-:W-:-:S05]  /*9900*/  I2FP.F32.U32 R3, R12 ;  /* 0x0000000c00037245 */ /* 0x001fca0000201000 */
[----:B------:R-:W-:-:S04]  /*9910*/  FMUL R3, R3, UR4 ;  /* 0x0000000403037c20 */ /* 0x000fc80008400000 */
[----:B------:R0:W4:Y:S02]  /*9920*/  F2I.U32.TRUNC.NTZ R20, R3 ;  /* 0x0000000300147305 */ /* 0x000124000020f000 */
[----:B--23--:R-:W-:Y:S05]  /*9930*/  @!P0 BRA `(.L_x_285) ;  /* 0x0000000000288947 */ /* 0x00cfea0003800000 */
[----:B0-----:R-:W0:Y:S02]  /*9940*/  LDC R3, c[0x0][0x634] ;  /* 0x00018d00ff037b82 */ /* 0x001e240000000800 */
        /* <DEDUP_REMOVED lines=9> */
.L_x_285:
[----:B------:R-:W2:Y:S01]  /*99e0*/  LDC.64 R30, c[0x0][0x640] ;  /* 0x00019000ff1e7b82 */ /* 0x000ea20000000a00 */
[-CC-:B------:R-:W-:Y:S01]  /*99f0*/  SHF.R.U64 R23, R8, R0.reuse, R9.reuse ;  /* 0x0000000008177219 */ /* 0x180fe20000001209 */
[----:B----4-:R-:W-:Y:S01]  /*9a00*/  IMAD.MOV R20, RZ, RZ, -R20 ;  /* 0x000000ffff147224 */ /* 0x010fe200078e0a14 */
[----:B------:R-:W-:Y:S01]  /*9a10*/  SHF.R.U32.HI R0, RZ, R0, R9 ;  /* 0x00000000ff007219 */ /* 0x000fe20000011609 */
[----:B------:R-:W-:Y:S01]  /*9a20*/  ULDC UR4, c[0x0][0x154] ;  /* 0x0000550000047ab9 */ /* 0x000fe20000000800 */
[----:B0-----:R-:W-:Y:S01]  /*9a30*/  IADD3 R3, P0, RZ, -R23, RZ ;  /* 0x80000017ff037210 */ /* 0x001fe20007f1e0ff */
[----:B------:R-:W-:Y:S02]  /*9a40*/  IMAD R26, R21, R20, R12 ;  /* 0x00000014151a7224 */ /* 0x000fe400078e020c */
[----:B------:R-:W0:Y:S01]  /*9a50*/  LDC R6, c[0x0][0x618] ;  /* 0x00018600ff067b82 */ /* 0x000e220000000800 */
[----:B------:R-:W-:Y:S02]  /*9a60*/  IMAD.MOV.U32 R7, RZ, RZ, 0x1 ;  /* 0x00000001ff077424 */ /* 0x000fe400078e00ff */
[----:B------:R-:W-:-:S04]  /*9a70*/  IMAD.X R5, RZ, RZ, ~R0, P0 ;  /* 0x000000ffff057224 */ /* 0x000fc800000e0e00 */
[-C--:B-1----:R-:W-:Y:S01]  /*9a80*/  IMAD R0, R5, R14.reuse, RZ ;  /* 0x0000000e05007224 */ /* 0x082fe200078e02ff */
[----:B------:R-:W1:Y:S01]  /*9a90*/  LDC R8, c[0x0][0x608] ;  /* 0x00018200ff087b82 */ /* 0x000e620000000800 */
[----:B------:R-:W-:-:S04]  /*9aa0*/  IMAD.WIDE.U32 R4, R3, R14, R16 ;  /* 0x0000000e03047225 */ /* 0x000fc800078e0010 */
[----:B------:R-:W-:Y:S01]  /*9ab0*/  IMAD R3, R3, R15, R0 ;  /* 0x0000000f03037224 */ /* 0x000fe200078e0200 */
[----:B------:R-:W-:Y:S02]  /*9ac0*/  I2FP.F32.U32 R0, R24 ;  /* 0x0000001800007245 */ /* 0x000fe40000201000 */
[----:B------:R-:W3:Y:S01]  /*9ad0*/  LDC R28, c[0x0][0x658] ;  /* 0x00019600ff1c7b82 */ /* 0x000ee20000000800 */
[----:B------:R-:W-:Y:S01]  /*9ae0*/  IMAD.IADD R3, R5, 0x1, R3 ;  /* 0x0000000105037824 */ /* 0x000fe200078e0203 */
[----:B--2---:R-:W-:Y:S01]  /*9af0*/  ISETP.NE.U32.AND P0, PT, R30, RZ, PT ;  /* 0x000000ff1e00720c */ /* 0x004fe20003f05070 */
[----:B------:R-:W-:Y:S01]  /*9b00*/  FMUL R0, R0, UR4 ;  /* 0x0000000400007c20 */ /* 0x000fe20008400000 */
[----:B------:R-:W-:Y:S02]  /*9b10*/  IMAD.MOV.U32 R5, RZ, RZ, -0x1 ;  /* 0xffffffffff057424 */ /* 0x000fe400078e00ff */
[----:B------:R-:W-:Y:S01]  /*9b20*/  ISETP.NE.AND.EX P0, PT, R31, RZ, PT, P0 ;  /* 0x000000ff1f00720c */ /* 0x000fe20003f05300 */
[----:B------:R2:W4:Y:S01]  /*9b30*/  F2I.U32.TRUNC.NTZ R13, R0 ;  /* 0x00000000000d7305 */ /* 0x000522000020f000 */
[----:B------:R-:W2:Y:S01]  /*9b40*/  LDC R15, c[0x0][0x148] ;  /* 0x00005200ff0f7b82 */ /* 0x000ea20000000800 */
[----:B0-----:R-:W-:-:S02]  /*9b50*/  SHF.R.U64 R12, R4, R6, R3 ;  /* 0x00000006040c7219 */ /* 0x001fc40000001203 */
[----:B------:R-:W-:-:S05]  /*9b60*/  SHF.R.U32.HI R3, RZ, R6, R3 ;  /* 0x00000006ff037219 */ /* 0x000fca0000011603 */
[----:B------:R-:W0:Y:S01]  /*9b70*/  LDC R20, c[0x0][0x600] ;  /* 0x00018000ff147b82 */ /* 0x000e220000000800 */
[-CC-:B-1----:R-:W-:Y:S02]  /*9b80*/  SHF.R.U64 R10, R12, R8.reuse, R3.reuse ;  /* 0x000000080c0a7219 */ /* 0x182fe40000001203 */
[----:B------:R-:W-:-:S05]  /*9b90*/  SHF.R.U32.HI R3, RZ, R8, R3 ;  /* 0x00000008ff037219 */ /* 0x000fca0000011603 */
[----:B------:R-:W1:Y:S01]  /*9ba0*/  LDC R21, c[0x0][0x648] ;  /* 0x00019200ff157b82 */ /* 0x000e620000000800 */
[-C--:B---3--:R-:W-:Y:S02]  /*9bb0*/  SHF.L.U32 R4, R5, R28.reuse, RZ ;  /* 0x0000001c05047219 */ /* 0x088fe400000006ff */
[-CC-:B------:R-:W-:Y:S02]  /*9bc0*/  SHF.R.U64 R14, R10, R28.reuse, R3.reuse ;  /* 0x0000001c0a0e7219 */ /* 0x180fe40000001203 */
[----:B------:R-:W-:Y:S02]  /*9bd0*/  SHF.R.U32.HI R5, RZ, R28, R3 ;  /* 0x0000001cff057219 */ /* 0x000fe40000011603 */
[----:B------:R-:W-:Y:S01]  /*9be0*/  LOP3.LUT R153, RZ, R4, RZ, 0x33, !PT ;  /* 0x00000004ff997212 */ /* 0x000fe200078e33ff */
[----:B------:R-:W3:Y:S01]  /*9bf0*/  LDC R25, c[0x0][0x638] ;  /* 0x00018e00ff197b82 */ /* 0x000ee20000000800 */
[----:B------:R-:W-:Y:S01]  /*9c00*/  SHF.L.U32 R28, R7, R28, RZ ;  /* 0x0000001c071c7219 */ /* 0x000fe200000006ff */
[----:B------:R-:W-:-:S06]  /*9c10*/  IMAD.MOV.U32 R4, RZ, RZ, R14 ;  /* 0x000000ffff047224 */ /* 0x000fcc00078e000e */
[----:B------:R-:W0:Y:S01]  /*9c20*/  LDC R27, c[0x0][0x610] ;  /* 0x00018400ff1b7b82 */ /* 0x000e220000000800 */
[----:B----4-:R-:W-:Y:S05]  /*9c30*/  @!P0 BRA `(.L_x_286) ;  /* 0x0000000000288947 */ /* 0x010fea0003800000 */
[----:B------:R-:W4:Y:S02]  /*9c40*/  LDC R3, c[0x0][0x64c] ;  /* 0x00019300ff037b82 */ /* 0x000f240000000800 */
[----:B----4-:R-:W-:-:S05]  /*9c50*/  IADD3 R3, P0, R14, R3, RZ ;  /* 0x000000030e037210 */ /* 0x010fca0007f1e0ff */
        /* <DEDUP_REMOVED lines=8> */
.L_x_286:
[----:B------:R-:W-:Y:S01]  /*9ce0*/  ISETP.NE.AND P0, PT, R2, 0x1, PT ;  /* 0x000000010200780c */ /* 0x000fe20003f05270 */
[----:B------:R-:W-:Y:S01]  /*9cf0*/  IMAD.MOV R13, RZ, RZ, -R13 ;  /* 0x000000ffff0d7224 */ /* 0x000fe200078e0a0d */
[----:B-12---:R-:W-:Y:S01]  /*9d00*/  SHF.R.U64 R0, R4, R21, R5 ;  /* 0x0000001504007219 */ /* 0x006fe20000001205 */
[----:B0-----:R-:W-:Y:S01]  /*9d10*/  VIADD R5, R20, 0xffffffff ;  /* 0xffffffff14057836 */ /* 0x001fe20000000000 */
[----:B------:R-:W-:-:S03]  /*9d20*/  LOP3.LUT R153, R10, R153, RZ, 0xc0, !PT ;  /* 0x000000990a997212 */ /* 0x000fc600078ec0ff */
[----:B------:R-:W-:Y:S01]  /*9d30*/  IMAD.MOV R3, RZ, RZ, -R0 ;  /* 0x000000ffff037224 */ /* 0x000fe200078e0a00 */
[----:B------:R-:W-:Y:S01]  /*9d40*/  LOP3.LUT R5, R12, R5, RZ, 0xc0, !PT ;  /* 0x000000050c057212 */ /* 0x000fe200078ec0ff */
[----:B------:R-:W-:Y:S02]  /*9d50*/  IMAD R153, R28, R0, R153 ;  /* 0x000000001c997224 */ /* 0x000fe400078e0299 */
[----:B---3--:R-:W-:Y:S02]  /*9d60*/  IMAD R0, R3, R25, R14 ;  /* 0x0000001903007224 */ /* 0x008fe400078e020e */
[----:B------:R-:W-:Y:S02]  /*9d70*/  @P0 IMAD R26, R15, R13, R24 ;  /* 0x0000000d0f1a0224 */ /* 0x000fe400078e0218 */
[----:B------:R-:W-:Y:S02]  /*9d80*/  IMAD R4, R0, R20, R5 ;  /* 0x0000001400047224 */ /* 0x000fe400078e0205 */
[----:B------:R-:W-:-:S02]  /*9d90*/  IMAD R153, R153, R27, R26 ;  /* 0x0000001b99997224 */ /* 0x000fc400078e021a */
[----:B------:R-:W-:-:S03]  /*9da0*/  IMAD.MOV.U32 R3, RZ, RZ, 0x1 ;  /* 0x00000001ff037424 */ /* 0x000fc600078e00ff */
[----:B------:R-:W-:Y:S02]  /*9db0*/  SEL R152, R4, R153, !P0 ;  /* 0x0000009904987207 */ /* 0x000fe40004000000 */
[----:B------:R-:W-:Y:S02]  /*9dc0*/  PRMT R0, R3, 0x7610, R0 ;  /* 0x0000761003007816 */ /* 0x000fe40000000000 */
[----:B------:R-:W-:-:S07]  /*9dd0*/  SEL R153, R153, R4, !P0 ;  /* 0x0000000499997207 */ /* 0x000fce0004000000 */
.L_x_284:
[----:B------:R-:W-:-:S13]  /*9de0*/  LOP3.LUT P0, RZ, R0, 0xff, RZ, 0xc0, !PT ;  /* 0x000000ff00ff7812 */ /* 0x000fda000780c0ff */
[----:B------:R-:W-:Y:S05]  /*9df0*/  @P0 BRA `(.L_x_287) ;  /* 0xffffff7000800947 */ /* 0x000fea000383ffff */
[----:B------:R-:W-:Y:S05]  /*9e00*/  EXIT ;  /* 0x000000000000794d */ /* 0x000fea0003800000 */
.L_x_4:
[----:B0-----:R-:W-:Y:S01]  /*9e10*/  ULDC.64 UR4, c[0x0][0x650] ;  /* 0x0001940000047ab9 */ /* 0x001fe20000000a00 */
        /* <DEDUP_REMOVED lines=25> */
.L_x_289:
[--C-:B------:R-:W-:Y:S01]  /*9fb0*/  SHF.R.U64 R12, R10, R14, R11.reuse ;  /* 0x0000000e0a0c7219 */ /* 0x100fe2000000120b */
[----:B------:R-:W0:Y:S01]  /*9fc0*/  LDC R22, c[0x0][0x618] ;  /* 0x00018600ff167b82 */ /* 0x000e220000000800 */
[----:B------:R-:W-:Y:S01]  /*9fd0*/  I2FP.F32.U32 R6, R4 ;  /* 0x0000000400067245 */ /* 0x000fe20000201000 */
[----:B------:R-:W-:Y:S01]  /*9fe0*/  ULDC UR4, c[0x0][0x150] ;  /* 0x0000540000047ab9 */ /* 0x000fe20000000800 */
[----:B------:R-:W-:Y:S02]  /*9ff0*/  SHF.R.U32.HI R5, RZ, R14, R11 ;  /* 0x0000000eff057219 */ /* 0x000fe4000001160b */
[----:B------:R-:W-:Y:S01]  /*a000*/  IADD3 R9, P0, RZ, -R12, RZ ;  /* 0x8000000cff097210 */ /* 0x000fe20007f1e0ff */
[----:B------:R-:W-:Y:S01]  /*a010*/  FMUL R11, R6, UR4 ;  /* 0x00000004060b7c20 */ /* 0x000fe20008400000 */
[----:B------:R-:W-:Y:S01]  /*a020*/  ULDC UR4, c[0x0][0x154] ;  /* 0x0000550000047ab9 */ /* 0x000fe20000000800 */
[----:B------:R-:W1:Y:S02]  /*a030*/  LDC.64 R24, c[0x0][0x640] ;  /* 0x00019000ff187b82 */ /* 0x000e640000000a00 */
[----:B------:R-:W-:-:S02]  /*a040*/  IMAD.X R5, RZ, RZ, ~R5, P0 ;  /* 0x000000ffff057224 */ /* 0x000fc400000e0e05 */
[----:B------:R-:W2:Y:S01]  /*a050*/  F2I.U32.TRUNC.NTZ R11, R11 ;  /* 0x0000000b000b7305 */ /* 0x000ea2000020f000 */
[----:B------:R-:W-:-:S03]  /*a060*/  IMAD.WIDE.U32 R6, R9, R20, R16 ;  /* 0x0000001409067225 */ /* 0x000fc600078e0010 */
[----:B------:R-:W3:Y:S01]  /*a070*/  LDC R13, c[0x0][0x144] ;  /* 0x00005100ff0d7b82 */ /* 0x000ee20000000800 */
[----:B------:R-:W-:-:S04]  /*a080*/  IMAD R8, R5, R20, RZ ;  /* 0x0000001405087224 */ /* 0x000fc800078e02ff */
[----:B------:R-:W-:Y:S02]  /*a090*/  IMAD R5, R9, R21, R8 ;  /* 0x0000001509057224 */ /* 0x000fe400078e0208 */
[----:B------:R-:W-:Y:S01]  /*a0a0*/  IMAD.MOV.U32 R8, RZ, RZ, -0x1 ;  /* 0xffffffffff087424 */ /* 0x000fe200078e00ff */
[----:B------:R-:W4:Y:S01]  /*a0b0*/  LDC R14, c[0x0][0x608] ;  /* 0x00018200ff0e7b82 */ /* 0x000f220000000800 */
[----:B------:R-:W-:Y:S01]  /*a0c0*/  IMAD.IADD R5, R7, 0x1, R5 ;  /* 0x0000000107057824 */ /* 0x000fe200078e0205 */
[----:B------:R-:W-:-:S04]  /*a0d0*/  I2FP.F32.U32 R7, R3 ;  /* 0x0000000300077245 */ /* 0x000fc80000201000 */
[-C--:B0-----:R-:W-:Y:S01]  /*a0e0*/  SHF.R.U64 R10, R6, R22.reuse, R5 ;  /* 0x00000016060a7219 */ /* 0x081fe20000001205 */
[----:B--2---:R-:W-:Y:S01]  /*a0f0*/  IMAD.MOV R6, RZ, RZ, -R11 ;  /* 0x000000ffff067224 */ /* 0x004fe200078e0a0b */
[----:B------:R-:W0:Y:S01]  /*a100*/  LDC R9, c[0x0][0x658] ;  /* 0x00019600ff097b82 */ /* 0x000e220000000800 */
[----:B-1----:R-:W-:Y:S01]  /*a110*/  ISETP.NE.U32.AND P0, PT, R24, RZ, PT ;  /* 0x000000ff1800720c */ /* 0x002fe20003f05070 */
[----:B------:R-:W-:Y:S01]  /*a120*/  FMUL R7, R7, UR4 ;  /* 0x0000000407077c20 */ /* 0x000fe20008400000 */
[----:B------:R-:W-:Y:S02]  /*a130*/  SHF.R.U32.HI R5, RZ, R22, R5 ;  /* 0x00000016ff057219 */ /* 0x000fe40000011605 */
[----:B------:R-:W-:-:S03]  /*a140*/  ISETP.NE.AND.EX P0, PT, R25, RZ, PT, P0 ;  /* 0x000000ff1900720c */ /* 0x000fc60003f05300 */
[----:B------:R-:W1:Y:S01]  /*a150*/  LDC R20, c[0x0][0x148] ;  /* 0x00005200ff147b82 */ /* 0x000e620000000800 */
[----:B---3--:R-:W-:Y:S02]  /*a160*/  IMAD R23, R13, R6, R4 ;  /* 0x000000060d177224 */ /* 0x008fe400078e0204 */
[----:B------:R-:W-:-:S05]  /*a170*/  IMAD.MOV.U32 R6, RZ, RZ, 0x1 ;  /* 0x00000001ff067424 */ /* 0x000fca00078e00ff */
[----:B------:R-:W2:Y:S01]  /*a180*/  LDC R21, c[0x0][0x600] ;  /* 0x00018000ff157b82 */ /* 0x000ea20000000800 */
[-CC-:B----4-:R-:W-:Y:S02]  /*a190*/  SHF.R.U64 R13, R10, R14.reuse, R5.reuse ;  /* 0x0000000e0a0d7219 */ /* 0x190fe40000001205 */
[----:B------:R-:W-:Y:S02]  /*a1a0*/  SHF.R.U32.HI R4, RZ, R14, R5 ;  /* 0x0000000eff047219 */ /* 0x000fe40000011605 */
[----:B------:R3:W4:Y:S03]  /*a1b0*/  F2I.U32.TRUNC.NTZ R14, R7 ;  /* 0x00000007000e7305 */ /* 0x000726000020f000 */
[----:B------:R-:W1:Y:S01]  /*a1c0*/  LDC R26, c[0x0][0x648] ;  /* 0x00019200ff1a7b82 */ /* 0x000e620000000800 */
[-C--:B0-----:R-:W-:Y:S02]  /*a1d0*/  SHF.R.U64 R15, R13, R9.reuse, R4 ;  /* 0x000000090d0f7219 */ /* 0x081fe40000001204 */
[----:B------:R-:W-:-:S02]  /*a1e0*/  SHF.L.U32 R8, R8, R9, RZ ;  /* 0x0000000908087219 */ /* 0x000fc400000006ff */
[-C--:B------:R-:W-:Y:S01]  /*a1f0*/  SHF.R.U32.HI R5, RZ, R9.reuse, R4 ;  /* 0x00000009ff057219 */ /* 0x080fe20000011604 */
[----:B------:R-:W-:Y:S01]  /*a200*/  IMAD.MOV.U32 R4, RZ, RZ, R15 ;  /* 0x000000ffff047224 */ /* 0x000fe200078e000f */
[----:B------:R-:W-:Y:S01]  /*a210*/  SHF.L.U32 R22, R6, R9, RZ ;  /* 0x0000000906167219 */ /* 0x000fe200000006ff */
[----:B------:R-:W0:Y:S01]  /*a220*/  LDC R27, c[0x0][0x638] ;  /* 0x00018e00ff1b7b82 */ /* 0x000e220000000800 */
[----:B------:R-:W-:-:S07]  /*a230*/  LOP3.LUT R28, RZ, R8, RZ, 0x33, !PT ;  /* 0x00000008ff1c7212 */ /* 0x000fce00078e33ff */
        /* <DEDUP_REMOVED lines=12> */
.L_x_290:
[----:B------:R-:W-:Y:S01]  /*a300*/  ISETP.NE.AND P0, PT, R2, 0x1, PT ;  /* 0x000000010200780c */ /* 0x000fe20003f05270 */
[----:B--2---:R-:W-:Y:S01]  /*a310*/  VIADD R7, R21, 0xffffffff ;  /* 0xffffffff15077836 */ /* 0x004fe20000000000 */
[----:B-1----:R-:W-:Y:S01]  /*a320*/  SHF.R.U64 R5, R4, R26, R5 ;  /* 0x0000001a04057219 */ /* 0x002fe20000001205 */
[----:B------:R-:W-:Y:S01]  /*a330*/  IMAD.MOV R14, RZ, RZ, -R14 ;  /* 0x000000ffff0e7224 */ /* 0x000fe200078e0a0e */
[----:B------:R-:W-:Y:S01]  /*a340*/  LOP3.LUT R4, R13, R28, RZ, 0xc0, !PT ;  /* 0x0000001c0d047212 */ /* 0x000fe200078ec0ff */
[----:B------:R-:W-:Y:S01]  /*a350*/  IMAD.MOV.U32 R8, RZ, RZ, R12 ;  /* 0x000000ffff087224 */ /* 0x000fe200078e000c */
[----:B------:R-:W-:Y:S01]  /*a360*/  LOP3.LUT R10, R10, R7, RZ, 0xc0, !PT ;  /* 0x000000070a0a7212 */ /* 0x000fe200078ec0ff */
[----:B------:R-:W-:Y:S02]  /*a370*/  IMAD.MOV R6, RZ, RZ, -R5 ;  /* 0x000000ffff067224 */ /* 0x000fe400078e0a05 */
[----:B------:R-:W-:-:S04]  /*a380*/  IMAD R4, R22, R5, R4 ;  /* 0x0000000516047224 */ /* 0x000fc800078e0204 */
[----:B------:R-:W-:Y:S02]  /*a390*/  @P0 IMAD R23, R20, R14, R3 ;  /* 0x0000000e14170224 */ /* 0x000fe400078e0203 */
[----:B0-----:R-:W-:Y:S02]  /*a3a0*/  IMAD R3, R6, R27, R15 ;  /* 0x0000001b06037224 */ /* 0x001fe400078e020f */
[----:B------:R-:W-:Y:S02]  /*a3b0*/  IMAD R7, R4, R29, R23 ;  /* 0x0000001d04077224 */ /* 0x000fe400078e0217 */
[----:B------:R-:W-:Y:S02]  /*a3c0*/  IMAD R4, R3, R21, R10 ;  /* 0x0000001503047224 */ /* 0x000fe400078e020a */
[----:B------:R-:W-:-:S03]  /*a3d0*/  IMAD.MOV.U32 R6, RZ, RZ, 0x1 ;  /* 0x00000001ff067424 */ /* 0x000fc600078e00ff */
[----:B------:R-:W-:Y:S02]  /*a3e0*/  SEL R9, R4, R7, !P0 ;  /* 0x0000000704097207 */ /* 0x000fe40004000000 */
[----:B------:R-:W-:-:S07]  /*a3f0*/  SEL R7, R7, R4, !P0 ;  /* 0x0000000407077207 */ /* 0x000fce0004000000 */
.L_x_288:
[----:B------:R-:W-:-:S08]  /*a400*/  NOP ;  /* 0x0000000000007918 */ /* 0x000fd00000000000 */
[----:B------:R-:W0:-:S00]  /*a410*/  USETMAXREG.DEALLOC.CTAPOOL 0x28 ;  /* 0x00000028000079c8 */ /* 0x000e0000080e0500 */
[----:B0-----:R-:W-:-:S13]  /*a420*/  ISETP.NE.AND P0, PT, R0, RZ, PT ;  /* 0x000000ff0000720c */ /* 0x001fda0003f05270 */
[----:B------:R-:W-:Y:S05]  /*a430*/  @P0 EXIT ;  /* 0x000000000000094d */ /* 0x000fea0003800000 */
[----:B------:R-:W-:Y:S01]  /*a440*/  LOP3.LUT P0, RZ, R6, 0xff, RZ, 0xc0, !PT ;  /* 0x000000ff06ff7812 */ /* 0x000fe2000780c0ff */
[----:B------:R-:W-:Y:S02]  /*a450*/  IMAD.MOV.U32 R0, RZ, RZ, 0x1 ;  /* 0x00000001ff007424 */ /* 0x000fe400078e00ff */
[----:B------:R-:W-:-:S10]  /*a460*/  IMAD.MOV.U32 R12, RZ, RZ, RZ ;  /* 0x000000ffff0c7224 */ /* 0x000fd400078e00ff */
[----:B------:R-:W-:Y:S05]  /*a470*/  @!P0 BRA `(.L_x_291) ;  /* 0x0000000c00308947 */ /* 0x000fea0003800000 */
[----:B------:R-:W0:Y:S01]  /*a480*/  LDC R0, c[0x0][0x28c] ;  /* 0x0000a300ff007b82 */ /* 0x000e220000000800 */
[----:B------:R-:W-:Y:S01]  /*a490*/  ULDC UR5, c[0x0][0x600] ;  /* 0x0001800000057ab9 */ /* 0x000fe20000000800 */
[----:B------:R-:W-:Y:S01]  /*a4a0*/  ULDC UR4, c[0x0][0xc] ;  /* 0x0000030000047ab9 */ /* 0x000fe20000000800 */
[----:B------:R-:W-:Y:S01]  /*a4b0*/  UIADD3 UR16, UR5, -0x1, URZ ;  /* 0xffffffff05107890 */ /* 0x000fe2000fffe03f */
[C---:B------:R-:W-:Y:S01]  /*a4c0*/  LOP3.LUT P2, RZ, R18.reuse, 0x7f, RZ, 0xc0, !PT ;  /* 0x0000007f12ff7812 */ /* 0x040fe2000784c0ff */
[----:B------:R-:W-:Y:S01]  /*a4d0*/  ULDC UR6, c[0x0][0x658] ;  /* 0x0001960000067ab9 */ /* 0x000fe20000000800 */
[----:B------:R-:W-:Y:S01]  /*a4e0*/  ULDC UR5, c[0x0][0x10] ;  /* 0x0000040000057ab9 */ /* 0x000fe20000000800 */
[----:B------:R-:W-:Y:S01]  /*a4f0*/  UMOV UR7, 0xffffffff ;  /* 0xffffffff00077882 */ /* 0x000fe20000000000 */
[----:B------:R-:W-:Y:S01]  /*a500*/  UMOV UR8, 0x1 ;  /* 0x0000000100087882 */ /* 0x000fe20000000000 */
[----:B------:R-:W-:Y:S01]  /*a510*/  UIMAD.WIDE.U32 UR4, UR4, UR5, URZ ;  /* 0x00000005040472a5 */ /* 0x000fe2000f8e003f */
[----:B------:R-:W-:Y:S01]  /*a520*/  LOP3.LUT P0, RZ, R18, 0x1f, RZ, 0xc0, !PT ;  /* 0x0000001f12ff7812 */ /* 0x000fe2000780c0ff */
[----:B------:R-:W-:Y:S01]  /*a530*/  USHF.L.U32 UR7, UR7, UR6, URZ ;  /* 0x0000000607077299 */ /* 0x000fe2000800063f */
[----:B------:R-:W-:Y:S01]  /*a540*/  BSSY B0, `(.L_x_291) ;  /* 0x00000bf000007945 */ /* 0x000fe20003800000 */
[----:B------:R-:W-:Y:S01]  /*a550*/  USHF.L.U32 UR18, UR8, UR6, URZ ;  /* 0x0000000608127299 */ /* 0x000fe2000800063f */
[----:B------:R-:W-:Y:S01]  /*a560*/  IMAD.MOV.U32 R13, RZ, RZ, 0x1 ;  /* 0x00000001ff0d7424 */ /* 0x000fe200078e00ff */
[----:B------:R-:W-:Y:S01]  /*a570*/  LOP3.LUT R11, R19, 0x2, RZ, 0xfc, !PT ;  /* 0x00000002130b7812 */ /* 0x000fe200078efcff */
[----:B------:R-:W-:Y:S01]  /*a580*/  ULDC UR6, c[0x0][0x14] ;  /* 0x0000050000067ab9 */ /* 0x000fe20000000800 */
[----:B------:R-:W-:Y:S01]  /*a590*/  PLOP3.LUT P0, PT, P0, P2, PT, 0x8a, 0x0 ;  /* 0x000000000000781c */ /* 0x000fe20000705172 */
[----:B------:R-:W-:Y:S01]  /*a5a0*/  UIMAD.WIDE.U32 UR20, UR4, UR6, URZ ;  /* 0x00000006041472a5 */ /* 0x000fe2000f8e003f */
[----:B------:R-:W-:Y:S01]  /*a5b0*/  IMAD.MOV.U32 R12, RZ, RZ, RZ ;  /* 0x000000ffff0c7224 */ /* 0x000fe200078e00ff */
[----:B------:R-:W-:-:S02]  /*a5c0*/  UIMAD UR13, UR5, UR6, URZ ;  /* 0x00000006050d72a4 */ /* 0x000fc4000f8e023f */
[----:B------:R-:W-:Y:S01]  /*a5d0*/  ULOP3.LUT UR17, URZ, UR7, URZ, 0x33, !UPT ;  /* 0x000000073f117292 */ /* 0x000fe2000f8e333f */
[----:B0-----:R-:W-:Y:S01]  /*a5e0*/  VIADD R0, R0, 0x1f ;  /* 0x0000001f00007836 */ /* 0x001fe20000000000 */
[----:B------:R-:W-:Y:S01]  /*a5f0*/  UIADD3 UR13, UR21, UR13, URZ ;  /* 0x0000000d150d7290 */ /* 0x000fe2000fffe03f */
[----:B------:R-:W-:-:S03]  /*a600*/  ULDC.64 UR22, c[0x0][0x198] ;  /* 0x0000660000167ab9 */ /* 0x000fc60000000a00 */
[----:B------:R-:W-:-:S04]  /*a610*/  SHF.R.S32.HI R3, RZ, 0x1f, R0 ;  /* 0x0000001fff037819 */ /* 0x000fc80000011400 */
[----:B------:R-:W-:Y:S01]  /*a620*/  LEA.HI R3, R3, R0, RZ, 0x5 ;  /* 0x0000000003037211 */ /* 0x000fe200078f28ff */
[----:B------:R-:W-:-:S03]  /*a630*/  IMAD.MOV.U32 R0, RZ, RZ, 0x1 ;  /* 0x00000001ff007424 */ /* 0x000fc600078e00ff */
[----:B------:R-:W-:-:S05]  /*a640*/  SHF.R.S32.HI R3, RZ, 0x5, R3 ;  /* 0x00000005ff037819 */ /* 0x000fca0000011403 */
[----:B------:R-:W-:-:S07]  /*a650*/  VIADD R10, R3, 0x1 ;  /* 0x00000001030a7836 */ /* 0x000fce0000000000 */
.L_x_303:
[----:B------:R-:W-:-:S03]  /*a660*/  UMOV UR4, 0xffffffff ;  /* 0xffffffff00047882 */ /* 0x000fc60000000000 */
[----:B------:R-:W-:Y:S05]  /*a670*/  BRA.DIV UR4, `(.L_x_292) ;  /* 0x0000001204507947 */ /* 0x000fea000b800000 */
[----:B------:R-:W-:-:S13]  /*a680*/  ELECT P6, URZ, PT ;  /* 0x00000000003f782f */ /* 0x000fda00038c0000 */
.L_x_319:
[----:B------:R-:W0:Y:S01]  /*a690*/  LDC R4, c[0x0][0x28c] ;  /* 0x0000a300ff047b82 */ /* 0x000e220000000800 */
[----:B------:R-:W-:Y:S01]  /*a6a0*/  BSSY B1, `(.L_x_293) ;  /* 0x0000037000017945 */ /* 0x000fe20003800000 */
[----:B0-----:R-:W-:-:S13]  /*a6b0*/  ISETP.LT.OR P6, PT, R4, 0x1, !P6 ;  /* 0x000000010400780c */ /* 0x001fda00077c1670 */
[----:B------:R-:W-:Y:S05]  /*a6c0*/  @P6 BRA `(.L_x_294) ;  /* 0x0000000000d06947 */ /* 0x000fea0003800000 */
[----:B------:R-:W-:Y:S02]  /*a6d0*/  IMAD.SHL.U32 R15, R9, 0x100, RZ ;  /* 0x00000100090f7824 */ /* 0x000fe400078e00ff */
[----:B------:R-:W-:Y:S02]  /*a6e0*/  IMAD.SHL.U32 R18, R7, 0x80, RZ ;  /* 0x0000008007127824 */ /* 0x000fe400078e00ff */
[----:B------:R-:W-:Y:S02]  /*a6f0*/  IMAD.MOV.U32 R20, RZ, RZ, RZ ;  /* 0x000000ffff147224 */ /* 0x000fe400078e00ff */
[----:B------:R-:W-:Y:S02]  /*a700*/  IMAD.MOV.U32 R4, RZ, RZ, R10 ;  /* 0x000000ffff047224 */ /* 0x000fe400078e000a */
[----:B------:R-:W-:Y:S02]  /*a710*/  IMAD.MOV.U32 R5, RZ, RZ, R0 ;  /* 0x000000ffff057224 */ /* 0x000fe400078e0000 */
[----:B------:R-:W-:-:S07]  /*a720*/  IMAD.MOV.U32 R6, RZ, RZ, R12 ;  /* 0x000000ffff067224 */ /* 0x000fce00078e000c */
.L_x_298:
[----:B------:R-:W0:Y:S01]  /*a730*/  S2R R14, SR_CgaCtaId ;  /* 0x00000000000e7919 */ /* 0x000e220000008800 */
[----:B------:R-:W-:Y:S01]  /*a740*/  MOV R7, 0x400 ;  /* 0x0000040000077802 */ /* 0x000fe20000000f00 */
[----:B------:R-:W1:Y:S03]  /*a750*/  @!P2 LDC R9, c[0x0][0x500] ;  /* 0x00014000ff09ab82 */ /* 0x000e660000000800 */
[----:B0-----:R-:W-:Y:S02]  /*a760*/  LEA R21, R14, R7, 0x18 ;  /* 0x000000070e157211 */ /* 0x001fe400078ec0ff */
[----:B------:R-:W-:-:S03]  /*a770*/  SHF.L.U32 R7, R5, 0x1f, RZ ;  /* 0x0000001f05077819 */ /* 0x000fc600000006ff */
[----:B------:R-:W-:-:S04]  /*a780*/  IMAD R14, R6, 0x8, R21 ;  /* 0x00000008060e7824 */ /* 0x000fc800078e0215 */
[----:B------:R-:W0:Y:S02]  /*a790*/  SYNCS.PHASECHK.TRANS64.TRYWAIT P1, [R14+URZ+0x48], R7 ;  /* 0x000048070e0075a7 */ /* 0x000e24000802017f */
[----:B01----:R-:W-:Y:S05]  /*a7a0*/  @!P1 BRA `(.L_x_295) ;  /* 0x0000001000249947 */ /* 0x003fea0003800000 */
.L_x_320:
[----:B0-----:R-:W-:Y:S01]  /*a7b0*/  PRMT R7, R11, 0x9910, RZ ;  /* 0x000099100b077816 */ /* 0x001fe200000000ff */
[----:B------:R0:W-:Y:S03]  /*a7c0*/  @!P2 SYNCS.ARRIVE.TRANS64 RZ, [R14+URZ], R9 ;  /* 0x000000090effa9a7 */ /* 0x0001e6000800003f */
[----:B------:R-:W-:-:S13]  /*a7d0*/  ISETP.NE.AND P1, PT, R7, 0x2, PT ;  /* 0x000000020700780c */ /* 0x000fda0003f25270 */
[----:B0-----:R-:W-:Y:S05]  /*a7e0*/  @P1 BRA `(.L_x_296) ;  /* 0x0000000000041947 */ /* 0x001fea0003800000 */
[----:B------:R-:W-:Y:S01]  /*a7f0*/  BPT.TRAP 0x1 ;  /* 0x000000040000795c */ /* 0x000fe20000300000 */
.L_x_296:
[----:B------:R-:W-:Y:S05]  /*a800*/  @P0 BRA `(.L_x_297) ;  /* 0x0000000000040947 */ /* 0x000fea0003800000 */
[----:B------:R-:W-:Y:S01]  /*a810*/  BPT.TRAP 0x1 ;  /* 0x000000040000795c */ /* 0x000fe20000300000 */
.L_x_297:
[--C-:B------:R-:W-:Y:S01]  /*a820*/  IMAD R7, R6, 0x2000, R21.reuse ;  /* 0x0000200006077824 */ /* 0x100fe200078e0215 */
[----:B------:R-:W-:Y:S01]  /*a830*/  R2UR UR9, R14 ;  /* 0x000000000e0972ca */ /* 0x000fe200000e0000 */
[----:B------:R-:W-:Y:S01]  /*a840*/  IMAD R21, R6, 0x4000, R21 ;  /* 0x0000400006157824 */ /* 0x000fe200078e0215 */
[----:B------:R-:W-:Y:S01]  /*a850*/  UIADD3 UR4, UP0, UR22, 0xf0, URZ ;  /* 0x000000f016047890 */ /* 0x000fe2000ff1e03f */
[----:B------:R-:W-:Y:S01]  /*a860*/  VIADD R4, R4, 0xffffffff ;  /* 0xffffffff04047836 */ /* 0x000fe20000000000 */
[----:B------:R-:W-:Y:S01]  /*a870*/  R2UR UR5, R7 ;  /* 0x00000000070572ca */ /* 0x000fe200000e0000 */
[----:B------:R-:W-:Y:S01]  /*a880*/  UIADD3 UR24, UP1, UR22, 0x1f0, URZ ;  /* 0x000001f016187890 */ /* 0x000fe2000ff3e03f */
[----:B------:R-:W-:Y:S01]  /*a890*/  R2UR UR8, R21 ;  /* 0x00000000150872ca */ /* 0x000fe200000e0000 */
[----:B------:R-:W-:Y:S01]  /*a8a0*/  VIADD R6, R6, 0x1 ;  /* 0x0000000106067836 */ /* 0x000fe20000000000 */
[----:B------:R-:W-:Y:S01]  /*a8b0*/  R2UR UR11, R18 ;  /* 0x00000000120b72ca */ /* 0x000fe200000e0000 */
[----:B------:R-:W-:Y:S01]  /*a8c0*/  UIADD3.X UR25, URZ, UR23, URZ, UP1, !UPT ;  /* 0x000000173f197290 */ /* 0x000fe20008ffe43f */
[----:B------:R-:W-:Y:S01]  /*a8d0*/  R2UR UR10, R20 ;  /* 0x00000000140a72ca */ /* 0x000fe200000e0000 */
[----:B------:R-:W-:Y:S01]  /*a8e0*/  UMOV UR6, 0x0 ;  /* 0x0000000000067882 */ /* 0x000fe20000000000 */
[----:B------:R-:W-:Y:S01]  /*a8f0*/  R2UR UR12, R8 ;  /* 0x00000000080c72ca */ /* 0x000fe200000e0000 */
[----:B------:R-:W-:Y:S01]  /*a900*/  UMOV UR7, 0x10000000 ;  /* 0x1000000000077882 */ /* 0x000fe20000000000 */
[----:B------:R-:W-:Y:S01]  /*a910*/  R2UR UR19, R15 ;  /* 0x000000000f1372ca */ /* 0x000fe200000e0000 */
[----:B------:R-:W-:Y:S01]  /*a920*/  VIADD R20, R20, 0x20 ;  /* 0x0000002014147836 */ /* 0x000fe20000000000 */
[----:B------:R-:W-:Y:S01]  /*a930*/  ISETP.GT.AND P3, PT, R4, 0x1, PT ;  /* 0x000000010400780c */ /* 0x000fe20003f64270 */
[----:B------:R-:W-:Y:S01]  /*a940*/  UIADD3 UR14, UR5, 0x180, URZ ;  /* 0x00000180050e7890 */ /* 0x000fe2000fffe03f */
[----:B------:R-:W-:Y:S01]  /*a950*/  ISETP.NE.AND P1, PT, R6, 0x9, PT ;  /* 0x000000090600780c */ /* 0x000fe20003f25270 */
[----:B------:R-:W-:-:S02]  /*a960*/  UIADD3.X UR5, URZ, UR23, URZ, UP0, !UPT ;  /* 0x000000173f057290 */ /* 0x000fc400087fe43f */
[----:B------:R-:W-:Y:S01]  /*a970*/  UIADD3 UR15, UR8, 0x12180, URZ ;  /* 0x00012180080f7890 */ /* 0x000fe2000fffe03f */
[----:B------:R-:W-:Y:S02]  /*a980*/  SEL R14, RZ, 0x1, P1 ;  /* 0x00000001ff0e7807 */ /* 0x000fe40000800000 */
[----:B------:R-:W-:Y:S01]  /*a990*/  UMOV UR8, UR14 ;  /* 0x0000000e00087c82 */ /* 0x000fe20008000000 */
[----:B------:R-:W-:Y:S02]  /*a9a0*/  SEL R6, R6, RZ, P1 ;  /* 0x000000ff06067207 */ /* 0x000fe40000800000 */
[----:B------:R-:W-:Y:S01]  /*a9b0*/  LOP3.LUT R5, R5, R14, RZ, 0x3c, !PT ;  /* 0x0000000e05057212 */ /* 0x000fe200078e3cff */
[----:B------:R0:W-:Y:S02]  /*a9c0*/  UTMALDG.3D [UR8], [UR4], desc[UR6] ;  /* 0x00000608040075b4 */ /* 0x0001e40008011000 */
[----:B0-----:R-:W-:Y:S01]  /*a9d0*/  UMOV UR8, UR15 ;  /* 0x0000000f00087c82 */ /* 0x001fe20008000000 */
[----:B------:R-:W-:-:S02]  /*a9e0*/  UMOV UR11, UR19 ;  /* 0x00000013000b7c82 */ /* 0x000fc40008000000 */
[----:B------:R0:W-:Y:S02]  /*a9f0*/  UTMALDG.3D [UR8], [UR24], desc[UR6] ;  /* 0x00000608180075b4 */ /* 0x0001e40008011000 */
[----:B0-----:R-:W-:Y:S05]  /*aa00*/  @P3 BRA `(.L_x_298) ;  /* 0xfffffffc00483947 */ /* 0x001fea000383ffff */
.L_x_294:
[----:B------:R-:W-:Y:S05]  /*aa10*/  BSYNC B1 ;  /* 0x0000000000017941 */ /* 0x000fea0003800000 */
.L_x_293:
[----:B------:R-:W-:Y:S01]  /*aa20*/  LOP3.LUT P3, RZ, R13, 0xff, RZ, 0xc0, !PT ;  /* 0x000000ff0dff7812 */ /* 0x000fe2000786c0ff */
[----:B------:R-:W-:Y:S01]  /*aa30*/  IMAD.IADD R12, R3, 0x1, R12 ;  /* 0x00000001030c7824 */ /* 0x000fe200078e020c */
[----:B------:R-:W-:Y:S01]  /*aa40*/  IADD3 R16, P4, R16, UR20, RZ ;  /* 0x0000001410107c10 */ /* 0x000fe2000ff9e0ff */
[----:B------:R-:W-:Y:S01]  /*aa50*/  ULDC.64 UR4, c[0x0][0x650] ;  /* 0x0001940000047ab9 */ /* 0x000fe20000000a00 */
[----:B------:R-:W-:Y:S01]  /*aa60*/  BSSY B1, `(.L_x_299) ;  /* 0x000006a000017945 */ /* 0x000fe20003800000 */
[----:B------:R-:W-:Y:S01]  /*aa70*/  IMAD.MOV.U32 R9, RZ, RZ, -0x1 ;  /* 0xffffffffff097424 */ /* 0x000fe200078e00ff */
[----:B------:R-:W-:Y:S01]  /*aa80*/  ISETP.GT.U32.AND P1, PT, R12, 0x8, PT ;  /* 0x000000080c00780c */ /* 0x000fe20003f24070 */
[----:B------:R-:W-:Y:S01]  /*aa90*/  IMAD.MOV.U32 R8, RZ, RZ, -0x1 ;  /* 0xffffffffff087424 */ /* 0x000fe200078e00ff */
[----:B------:R-:W-:Y:S02]  /*aaa0*/  IADD3.X R17, R17, UR13, RZ, P4, !PT ;  /* 0x0000000d11117c10 */ /* 0x000fe4000a7fe4ff */
[----:B------:R-:W-:-:S02]  /*aab0*/  ISETP.LT.U32.AND P1, PT, R3, 0x9, P1 ;  /* 0x000000090300780c */ /* 0x000fc40000f21070 */
[----:B------:R-:W-:Y:S01]  /*aac0*/  PRMT R13, RZ, 0x7610, R13 ;  /* 0x00007610ff0d7816 */ /* 0x000fe2000000000d */
[----:B------:R-:W0:Y:S01]  /*aad0*/  @P3 S2R R5, SR_CgaCtaId ;  /* 0x0000000000053919 */ /* 0x000e220000008800 */
[----:B------:R-:W-:-:S04]  /*aae0*/  @P3 MOV R4, 0x400 ;  /* 0x0000040000043802 */ /* 0x000fc80000000f00 */
[----:B0-----:R-:W-:Y:S01]  /*aaf0*/  @P3 LEA R6, R5, R4, 0x18 ;  /* 0x0000000405063211 */ /* 0x001fe200078ec0ff */
[----:B------:R-:W-:-:S03]  /*ab00*/  IMAD.WIDE.U32 R4, R12, 0x38e38e39, RZ ;  /* 0x38e38e390c047825 */ /* 0x000fc600078e00ff */
[----:B------:R0:W-:Y:S01]  /*ab10*/  @P3 SYNCS.ARRIVE.TRANS64.A1T0 RZ, [R6+URZ+0xa8], RZ ;  /* 0x0000a8ff06ff39a7 */ /* 0x0001e2000810003f */
[----:B------:R-:W-:Y:S02]  /*ab20*/  ISETP.GE.U32.AND P3, PT, R3, 0x9, PT ;  /* 0x000000090300780c */ /* 0x000fe40003f66070 */
[----:B------:R-:W-:Y:S02]  /*ab30*/  SHF.R.U32.HI R7, RZ, 0x1, R5 ;  /* 0x00000001ff077819 */ /* 0x000fe40000011605 */
[----:B------:R-:W-:Y:S02]  /*ab40*/  SEL R5, RZ, 0x1, !P1 ;  /* 0x00000001ff057807 */ /* 0x000fe40004800000 */
[----:B------:R-:W-:Y:S01]  /*ab50*/  ISETP.GE.U32.AND P1, PT, R16, UR4, PT ;  /* 0x0000000410007c0c */ /* 0x000fe2000bf26070 */
[----:B------:R-:W-:Y:S01]  /*ab60*/  IMAD R12, R7, -0x9, R12 ;  /* 0xfffffff7070c7824 */ /* 0x000fe200078e020c */
[----:B------:R-:W-:Y:S02]  /*ab70*/  LOP3.LUT R0, R0, R5, RZ, 0x3c, !PT ;  /* 0x0000000500007212 */ /* 0x000fe400078e3cff */
[----:B------:R-:W-:-:S02]  /*ab80*/  ISETP.GE.U32.AND.EX P1, PT, R17, UR5, PT, P1 ;  /* 0x0000000511007c0c */ /* 0x000fc4000bf26110 */
[----:B------:R-:W-:Y:S02]  /*ab90*/  PRMT R4, RZ, 0x7610, R4 ;  /* 0x00007610ff047816 */ /* 0x000fe40000000004 */
[----:B------:R-:W-:Y:S01]  /*aba0*/  @P3 LOP3.LUT R0, R0, 0x1, R7, 0x78, !PT ;  /* 0x0000000100003812 */ /* 0x000fe200078e7807 */
[----:B------:R-:W-:-:S08]  /*abb0*/  IMAD.MOV.U32 R7, RZ, RZ, -0x1 ;  /* 0xffffffffff077424 */ /* 0x000fd000078e00ff */
[----:B0-----:R-:W-:Y:S05]  /*abc0*/  @P1 BRA `(.L_x_300) ;  /* 0x00000004004c1947 */ /* 0x001fea0003800000 */
[----:B------:R-:W-:Y:S01]  /*abd0*/  ULDC.64 UR4, c[0x0][0x628] ;  /* 0x00018a0000047ab9 */ /* 0x000fe20000000a00 */
[----:B------:R-:W0:Y:S01]  /*abe0*/  S2R R15, SR_CTAID.X ;  /* 0x00000000000f7919 */ /* 0x000e220000002500 */
[----:B------:R-:W-:Y:S01]  /*abf0*/  ISETP.NE.U32.AND P1, PT, RZ, UR4, PT ;  /* 0x00000004ff007c0c */ /* 0x000fe2000bf25070 */
[----:B------:R-:W-:Y:S01]  /*ac00*/  ULDC UR7, c[0x0][0x630] ;  /* 0x00018c0000077ab9 */ /* 0x000fe20000000800 */
[----:B------:R-:W-:Y:S01]  /*ac10*/  IMAD.MOV.U32 R4, RZ, RZ, R16 ;  /* 0x000000ffff047224 */ /* 0x000fe200078e0010 */
[----:B------:R-:W1:Y:S01]  /*ac20*/  S2R R14, SR_CTAID.Y ;  /* 0x00000000000e7919 */ /* 0x000e620000002600 */
[----:B------:R-:W-:Y:S01]  /*ac30*/  ISETP.NE.AND.EX P1, PT, RZ, UR5, PT, P1 ;  /* 0x00000005ff007c0c */ /* 0x000fe2000bf25310 */
[----:B------:R-:W-:-:S12]  /*ac40*/  IMAD.MOV.U32 R5, RZ, RZ, R17 ;  /* 0x000000ffff057224 */ /* 0x000fd800078e0011 */
[----:B------:R-:W-:Y:S05]  /*ac50*/  @!P1 BRA `(.L_x_301) ;  /* 0x0000000000289947 */ /* 0x000fea0003800000 */
[----:B------:R-:W-:Y:S02]  /*ac60*/  ULDC UR6, c[0x0][0x634] ;  /* 0x00018d0000067ab9 */ /* 0x000fe40000000800 */
[----:B------:R-:W-:-:S05]  /*ac70*/  IADD3 R9, P1, R16, UR6, RZ ;  /* 0x0000000610097c10 */ /* 0x000fca000ff3e0ff */
[----:B------:R-:W-:-:S04]  /*ac80*/  IMAD.X R21, RZ, RZ, R17, P1 ;  /* 0x000000ffff157224 */ /* 0x000fc800008e0611 */
[----:B------:R-:W-:-:S04]  /*ac90*/  IMAD.WIDE.U32 R6, R21, UR4, RZ ;  /* 0x0000000415067c25 */ /* 0x000fc8000f8e00ff */
[----:B------:R-:W-:-:S04]  /*aca0*/  IMAD.WIDE.U32 R6, P1, R9, UR5, R6 ;  /* 0x0000000509067c25 */ /* 0x000fc8000f820006 */
[----:B------:R-:W-:-:S04]  /*acb0*/  IMAD.WIDE.U32 R8, R9, UR4, RZ ;  /* 0x0000000409087c25 */ /* 0x000fc8000f8e00ff */
[----:B------:R-:W-:Y:S01]  /*acc0*/  IMAD.X R5, RZ, RZ, RZ, P1 ;  /* 0x000000ffff057224 */ /* 0x000fe200008e06ff */
[----:B------:R-:W-:Y:S01]  /*acd0*/  IADD3 RZ, P1, R9, R6, RZ ;  /* 0x0000000609ff7210 */ /* 0x000fe20007f3e0ff */
[----:B------:R-:W-:-:S04]  /*ace0*/  IMAD.MOV.U32 R4, RZ, RZ, R7 ;  /* 0x000000ffff047224 */ /* 0x000fc800078e0007 */
[----:B------:R-:W-:-:S08]  /*acf0*/  IMAD.WIDE.U32.X R4, R21, UR5, R4, P1 ;  /* 0x0000000515047c25 */ /* 0x000fd000088e0404 */
.L_x_301:
[--C-:B------:R-:W-:Y:S01]  /*ad00*/  SHF.R.U64 R8, R4, UR7, R5.reuse ;  /* 0x0000000704087c19 */ /* 0x100fe20008001205 */
[----:B------:R-:W-:Y:S01]  /*ad10*/  ULDC.64 UR4, c[0x0][0x620] ;  /* 0x0001880000047ab9 */ /* 0x000fe20000000a00 */
[----:B------:R-:W-:Y:S01]  /*ad20*/  SHF.R.U32.HI R4, RZ, UR7, R5 ;  /* 0x00000007ff047c19 */ /* 0x000fe20008011605 */
[----:B------:R-:W2:Y:S01]  /*ad30*/  LDC R24, c[0x0][0x144] ;  /* 0x00005100ff187b82 */ /* 0x000ea20000000800 */
[----:B------:R-:W-:Y:S01]  /*ad40*/  IADD3 R7, P1, RZ, -R8, RZ ;  /* 0x80000008ff077210 */ /* 0x000fe20007f3e0ff */
[----:B------:R-:W-:Y:S01]  /*ad50*/  ULDC.64 UR8, c[0x0][0x640] ;  /* 0x0001900000087ab9 */ /* 0x000fe20000000a00 */
[----:B0-----:R-:W-:Y:S01]  /*ad60*/  I2FP.F32.U32 R9, R15 ;  /* 0x0000000f00097245 */ /* 0x001fe20000201000 */
[----:B------:R-:W-:Y:S02]  /*ad70*/  ULDC UR6, c[0x0][0x608] ;  /* 0x0001820000067ab9 */ /* 0x000fe40000000800 */
[----:B------:R-:W-:Y:S01]  /*ad80*/  IMAD.X R4, RZ, RZ, ~R4, P1 ;  /* 0x000000ffff047224 */ /* 0x000fe200008e0e04 */
[----:B------:R-:W-:Y:S01]  /*ad90*/  ISETP.NE.U32.AND P1, PT, RZ, UR8, PT ;  /* 0x00000008ff007c0c */ /* 0x000fe2000bf25070 */
[----:B------:R-:W0:Y:S02]  /*ada0*/  LDC R21, c[0x0][0x148] ;  /* 0x00005200ff157b82 */ /* 0x000e240000000800 */
[----:B------:R-:W-:Y:S01]  /*adb0*/  IMAD R6, R4, UR4, RZ ;  /* 0x0000000404067c24 */ /* 0x000fe2000f8e02ff */
[----:B------:R-:W-:Y:S01]  /*adc0*/  ISETP.NE.AND.EX P1, PT, RZ, UR9, PT, P1 ;  /* 0x00000009ff007c0c */ /* 0x000fe2000bf25310 */
[----:B------:R-:W-:Y:S01]  /*add0*/  IMAD.WIDE.U32 R4, R7, UR4, R16 ;  /* 0x0000000407047c25 */ /* 0x000fe2000f8e0010 */
[----:B------:R-:W-:-:S03]  /*ade0*/  ULDC UR4, c[0x0][0x150] ;  /* 0x0000540000047ab9 */ /* 0x000fc60000000800 */
[----:B------:R-:W-:Y:S02]  /*adf0*/  IMAD R7, R7, UR5, R6 ;  /* 0x0000000507077c24 */ /* 0x000fe4000f8e0206 */
[----:B------:R-:W-:Y:S01]  /*ae00*/  FMUL R6, R9, UR4 ;  /* 0x0000000409067c20 */ /* 0x000fe20008400000 */
[----:B------:R-:W-:Y:S01]  /*ae10*/  ULDC UR4, c[0x0][0x618] ;  /* 0x0001860000047ab9 */ /* 0x000fe20000000800 */
[----:B------:R-:W-:Y:S01]  /*ae20*/  ULDC UR5, c[0x0][0x154] ;  /* 0x0000550000057ab9 */ /* 0x000fe20000000800 */
[----:B------:R-:W-:-:S03]  /*ae30*/  IMAD.IADD R5, R5, 0x1, R7 ;  /* 0x0000000105057824 */ /* 0x000fc600078e0207 */
[----:B------:R-:W3:Y:S02]  /*ae40*/  F2I.U32.TRUNC.NTZ R6, R6 ;  /* 0x0000000600067305 */ /* 0x000ee4000020f000 */
[----:B------:R-:W-:Y:S02]  /*ae50*/  SHF.R.U64 R9, R4, UR4, R5 ;  /* 0x0000000404097c19 */ /* 0x000fe40008001205 */
[----:B-1----:R-:W-:-:S05]  /*ae60*/  I2FP.F32.U32 R4, R14 ;  /* 0x0000000e00047245 */ /* 0x002fca0000201000 */
[----:B------:R-:W-:Y:S01]  /*ae70*/  FMUL R22, R4, UR5 ;  /* 0x0000000504167c20 */ /* 0x000fe20008400000 */
[----:B------:R-:W-:Y:S01]  /*ae80*/  SHF.R.U32.HI R4, RZ, UR4, R5 ;  /* 0x00000004ff047c19 */ /* 0x000fe20008011605 */
[----:B------:R-:W-:-:S03]  /*ae90*/  ULDC UR4, c[0x0][0x658] ;  /* 0x0001960000047ab9 */ /* 0x000fc60000000800 */
[--C-:B------:R-:W-:Y:S01]  /*aea0*/  SHF.R.U64 R20, R9, UR6, R4.reuse ;  /* 0x0000000609147c19 */ /* 0x100fe20008001204 */
[----:B------:R-:W1:Y:S01]  /*aeb0*/  F2I.U32.TRUNC.NTZ R22, R22 ;  /* 0x0000001600167305 */ /* 0x000e62000020f000 */
[----:B------:R-:W-:Y:S01]  /*aec0*/  SHF.R.U32.HI R5, RZ, UR6, R4 ;  /* 0x00000006ff057c19 */ /* 0x000fe20008011604 */
[----:B---3--:R-:W-:-:S03]  /*aed0*/  IMAD.MOV R6, RZ, RZ, -R6 ;  /* 0x000000ffff067224 */ /* 0x008fc600078e0a06 */
[----:B------:R-:W-:Y:S01]  /*aee0*/  SHF.R.U64 R18, R20, UR4, R5 ;  /* 0x0000000414127c19 */ /* 0x000fe20008001205 */
[----:B--2---:R-:W-:Y:S01]  /*aef0*/  IMAD R15, R24, R6, R15 ;  /* 0x00000006180f7224 */ /* 0x004fe200078e020f */
[----:B------:R-:W-:-:S03]  /*af00*/  SHF.R.U32.HI R23, RZ, UR4, R5 ;  /* 0x00000004ff177c19 */ /* 0x000fc60008011605 */
[----:B------:R-:W-:Y:S02]  /*af10*/  IMAD.MOV.U32 R4, RZ, RZ, R18 ;  /* 0x000000ffff047224 */ /* 0x000fe400078e0012 */
[----:B------:R-:W-:Y:S01]  /*af20*/  IMAD.MOV.U32 R5, RZ, RZ, R23 ;  /* 0x000000ffff057224 */ /* 0x000fe200078e0017 */
[----:B-1----:R-:W-:Y:S06]  /*af30*/  @!P1 BRA `(.L_x_302) ;  /* 0x0000000000289947 */ /* 0x002fec0003800000 */
[----:B------:R-:W-:Y:S02]  /*af40*/  ULDC UR4, c[0x0][0x64c] ;  /* 0x0001930000047ab9 */ /* 0x000fe40000000800 */
[----:B------:R-:W-:-:S05]  /*af50*/  IADD3 R5, P1, R18, UR4, RZ ;  /* 0x0000000412057c10 */ /* 0x000fca000ff3e0ff */
[----:B------:R-:W-:-:S04]  /*af60*/  IMAD.X R23, RZ, RZ, R23, P1 ;  /* 0x000000ffff177224 */ /* 0x000fc800008e0617 */
[----:B------:R-:W-:-:S04]  /*af70*/  IMAD.WIDE.U32 R6, R23, UR8, RZ ;  /* 0x0000000817067c25 */ /* 0x000fc8000f8e00ff */
[----:B------:R-:W-:-:S04]  /*af80*/  IMAD.WIDE.U32 R6, P1, R5, UR9, R6 ;  /* 0x0000000905067c25 */ /* 0x000fc8000f820006 */
[----:B------:R-:W-:-:S04]  /*af90*/  IMAD.WIDE.U32 R4, R5, UR8, RZ ;  /* 0x0000000805047c25 */ /* 0x000fc8000f8e00ff */
[----:B------:R-:W-:Y:S01]  /*afa0*/  IMAD.MOV.U32 R4, RZ, RZ, R7 ;  /* 0x000000ffff047224 */ /* 0x000fe200078e0007 */
[----:B------:R-:W-:Y:S01]  /*afb0*/  IADD3 RZ, P3, R5, R6, RZ ;  /* 0x0000000605ff7210 */ /* 0x000fe20007f7e0ff */
[----:B------:R-:W-:-:S04]  /*afc0*/  IMAD.X R5, RZ, RZ, RZ, P1 ;  /* 0x000000ffff057224 */ /* 0x000fc800008e06ff */
[----:B------:R-:W-:-:S08]  /*afd0*/  IMAD.WIDE.U32.X R4, R23, UR9, R4, P3 ;  /* 0x0000000917047c25 */ /* 0x000fd000098e0404 */
.L_x_302:
[----:B------:R-:W-:Y:S01]  /*afe0*/  ISETP.NE.AND P1, PT, R2, 0x1, PT ;  /* 0x000000010200780c */ /* 0x000fe20003f25270 */
[----:B------:R-:W-:Y:S01]  /*aff0*/  ULDC UR4, c[0x0][0x648] ;  /* 0x0001920000047ab9 */ /* 0x000fe20000000800 */
[----:B------:R-:W-:Y:S01]  /*b000*/  LOP3.LUT R20, R20, UR17, RZ, 0xc0, !PT ;  /* 0x0000001114147c12 */ /* 0x000fe2000f8ec0ff */
[----:B------:R-:W-:Y:S01]  /*b010*/  IMAD.MOV R22, RZ, RZ, -R22 ;  /* 0x000000ffff167224 */ /* 0x000fe200078e0a16 */
[----:B------:R-:W-:Y:S01]  /*b020*/  SHF.R.U64 R5, R4, UR4, R5 ;  /* 0x0000000404057c19 */ /* 0x000fe20008001205 */
[----:B------:R-:W-:Y:S01]  /*b030*/  ULDC UR4, c[0x0][0x638] ;  /* 0x00018e0000047ab9 */ /* 0x000fe20000000800 */
[----:B------:R-:W-:Y:S01]  /*b040*/  LOP3.LUT R9, R9, UR16, RZ, 0xc0, !PT ;  /* 0x0000001009097c12 */ /* 0x000fe2000f8ec0ff */
[----:B------:R-:W-:Y:S01]  /*b050*/  ULDC UR5, c[0x0][0x610] ;  /* 0x0001840000057ab9 */ /* 0x000fe20000000800 */
[----:B------:R-:W-:Y:S02]  /*b060*/  IMAD.MOV.U32 R4, RZ, RZ, 0x1 ;  /* 0x00000001ff047424 */ /* 0x000fe400078e00ff */
[----:B------:R-:W-:-:S02]  /*b070*/  IMAD.MOV R7, RZ, RZ, -R5 ;  /* 0x000000ffff077224 */ /* 0x000fc400078e0a05 */
[----:B------:R-:W-:Y:S02]  /*b080*/  IMAD R20, R5, UR18, R20 ;  /* 0x0000001205147c24 */ /* 0x000fe4000f8e0214 */
[----:B0-----:R-:W-:Y:S02]  /*b090*/  @P1 IMAD R15, R21, R22, R14 ;  /* 0x00000016150f1224 */ /* 0x001fe400078e020e */
[----:B------:R-:W-:Y:S01]  /*b0a0*/  IMAD R18, R7, UR4, R18 ;  /* 0x0000000407127c24 */ /* 0x000fe2000f8e0212 */
[----:B------:R-:W-:Y:S01]  /*b0b0*/  ULDC UR4, c[0x0][0x600] ;  /* 0x0001800000047ab9 */ /* 0x000fe20000000800 */
[----:B------:R-:W-:Y:S02]  /*b0c0*/  IMAD R15, R20, UR5, R15 ;  /* 0x00000005140f7c24 */ /* 0x000fe4000f8e020f */
[----:B------:R-:W-:-:S05]  /*b0d0*/  IMAD R18, R18, UR4, R9 ;  /* 0x0000000412127c24 */ /* 0x000fca000f8e0209 */
[----:B------:R-:W-:Y:S02]  /*b0e0*/  SEL R9, R18, R15, !P1 ;  /* 0x0000000f12097207 */ /* 0x000fe40004800000 */
[----:B------:R-:W-:-:S07]  /*b0f0*/  SEL R7, R15, R18, !P1 ;  /* 0x000000120f077207 */ /* 0x000fce0004800000 */
.L_x_300:
[----:B------:R-:W-:Y:S05]  /*b100*/  BSYNC B1 ;  /* 0x0000000000017941 */ /* 0x000fea0003800000 */
.L_x_299:
[----:B------:R-:W-:-:S13]  /*b110*/  LOP3.LUT P1, RZ, R4, 0xff, RZ, 0xc0, !PT ;  /* 0x000000ff04ff7812 */ /* 0x000fda000782c0ff */
[----:B------:R-:W-:Y:S05]  /*b120*/  @P1 BRA `(.L_x_303) ;  /* 0xfffffff4004c1947 */ /* 0x000fea000383ffff */
[----:B------:R-:W-:Y:S05]  /*b130*/  BSYNC B0 ;  /* 0x0000000000007941 */ /* 0x000fea0003800000 */
.L_x_291:
[----:B------:R-:W-:-:S03]  /*b140*/  UMOV UR4, 0xffffffff ;  /* 0xffffffff00047882 */ /* 0x000fc60000000000 */
[----:B------:R-:W-:Y:S05]  /*b150*/  BRA.DIV UR4, `(.L_x_304) ;  /* 0x0000000604cc7947 */ /* 0x000fea000b800000 */
[----:B------:R-:W-:-:S13]  /*b160*/  ELECT P6, URZ, PT ;  /* 0x00000000003f782f */ /* 0x000fda00038c0000 */
.L_x_323:
[----:B------:R-:W-:Y:S04]  /*b170*/  BSSY B0, `(.L_x_305) ;  /* 0x0000058000007945 */ /* 0x000fe80003800000 */
[----:B------:R-:W-:Y:S05]  /*b180*/  @!P6 BRA `(.L_x_306) ;  /* 0x000000040058e947 */ /* 0x000fea0003800000 */
[----:B------:R-:W-:-:S04]  /*b190*/  LOP3.LUT R19, R19, 0x2, RZ, 0xfc, !PT ;  /* 0x0000000213137812 */ /* 0x000fc800078efcff */
[----:B------:R-:W-:-:S13]  /*b1a0*/  ISETP.NE.AND P0, PT, R19, 0x3, PT ;  /* 0x000000031300780c */ /* 0x000fda0003f05270 */
[----:B------:R-:W-:Y:S05]  /*b1b0*/  @!P0 BRA `(.L_x_307) ;  /* 0x0000000000048947 */ /* 0x000fea0003800000 */
[----:B------:R-:W-:Y:S01]  /*b1c0*/  BPT.TRAP 0x1 ;  /* 0x000000040000795c */ /* 0x000fe20000300000 */
.L_x_307:
[----:B------:R-:W0:Y:S01]  /*b1d0*/  S2R R3, SR_CgaCtaId ;  /* 0x0000000000037919 */ /* 0x000e220000008800 */
[----:B------:R-:W-:-:S04]  /*b1e0*/  MOV R2, 0x400 ;  /* 0x0000040000027802 */ /* 0x000fc80000000f00 */
[----:B0-----:R-:W-:Y:S02]  /*b1f0*/  LEA R3, R3, R2, 0x18 ;  /* 0x0000000203037211 */ /* 0x001fe400078ec0ff */
[----:B------:R-:W-:-:S03]  /*b200*/  SHF.L.U32 R2, R0, 0x1f, RZ ;  /* 0x0000001f00027819 */ /* 0x000fc600000006ff */
[----:B------:R-:W-:-:S04]  /*b210*/  VIADD R3, R3, 0x48 ;  /* 0x0000004803037836 */ /* 0x000fc80000000000 */
[C---:B------:R-:W-:Y:S02]  /*b220*/  IMAD R7, R12.reuse, 0x8, R3 ;  /* 0x000000080c077824 */ /* 0x040fe400078e0203 */
[----:B------:R-:W-:Y:S02]  /*b230*/  VIADD R12, R12, 0x1 ;  /* 0x000000010c0c7836 */ /* 0x000fe40000000000 */
[----:B------:R-:W0:Y:S03]  /*b240*/  SYNCS.PHASECHK.TRANS64.TRYWAIT P0, [R7+URZ], R2 ;  /* 0x00000002070075a7 */ /* 0x000e26000800017f */
[----:B------:R-:W-:-:S04]  /*b250*/  ISETP.NE.AND P1, PT, R12, 0x9, PT ;  /* 0x000000090c00780c */ /* 0x000fc80003f25270 */
[----:B------:R-:W-:Y:S02]  /*b260*/  SEL R5, RZ, 0x1, P1 ;  /* 0x00000001ff057807 */ /* 0x000fe40000800000 */
[----:B------:R-:W-:Y:S02]  /*b270*/  SEL R12, R12, RZ, P1 ;  /* 0x000000ff0c0c7207 */ /* 0x000fe40000800000 */
[----:B------:R-:W-:-:S03]  /*b280*/  LOP3.LUT R5, R0, R5, RZ, 0x3c, !PT ;  /* 0x0000000500057212 */ /* 0x000fc600078e3cff */
[----:B------:R-:W-:Y:S01]  /*b290*/  IMAD R9, R12, 0x8, R3 ;  /* 0x000000080c097824 */ /* 0x000fe200078e0203 */
[----:B------:R-:W-:Y:S01]  /*b2a0*/  SHF.L.U32 R4, R5, 0x1f, RZ ;  /* 0x0000001f05047819 */ /* 0x000fe200000006ff */
[----:B0-----:R-:W-:Y:S06]  /*b2b0*/  @!P0 BRA `(.L_x_308) ;  /* 0x0000000400948947 */ /* 0x001fec0003800000 */
.L_x_324:
[----:B------:R-:W1:Y:S01]  /*b2c0*/  SYNCS.PHASECHK.TRANS64.TRYWAIT P0, [R9+URZ], R4 ;  /* 0x00000004090075a7 */ /* 0x000e62000800017f */
[----:B------:R-:W-:-:S05]  /*b2d0*/  VIADD R0, R12, 0x1 ;  /* 0x000000010c007836 */ /* 0x000fca0000000000 */
[----:B------:R-:W-:-:S04]  /*b2e0*/  ISETP.NE.AND P1, PT, R0, 0x9, PT ;  /* 0x000000090000780c */ /* 0x000fc80003f25270 */
[----:B0-----:R-:W-:Y:S02]  /*b2f0*/  SEL R2, RZ, 0x1, P1 ;  /* 0x00000001ff027807 */ /* 0x001fe40000800000 */
[----:B------:R-:W-:Y:S02]  /*b300*/  SEL R0, R0, RZ, P1 ;  /* 0x000000ff00007207 */ /* 0x000fe40000800000 */
[----:B------:R-:W-:-:S03]  /*b310*/  LOP3.LUT R7, R5, R2, RZ, 0x3c, !PT ;  /* 0x0000000205077212 */ /* 0x000fc600078e3cff */
[----:B------:R-:W-:Y:S01]  /*b320*/  IMAD R6, R0, 0x8, R3 ;  /* 0x0000000800067824 */ /* 0x000fe200078e0203 */
[----:B------:R-:W-:Y:S01]  /*b330*/  SHF.L.U32 R5, R7, 0x1f, RZ ;  /* 0x0000001f07057819 */ /* 0x000fe200000006ff */
[----:B-1----:R-:W-:Y:S06]  /*b340*/  @!P0 BRA `(.L_x_309) ;  /* 0x0000000400848947 */ /* 0x002fec0003800000 */
.L_x_325:
[----:B------:R-:W1:Y:S01]  /*b350*/  SYNCS.PHASECHK.TRANS64.TRYWAIT P0, [R6+URZ], R5 ;  /* 0x00000005060075a7 */ /* 0x000e62000800017f */
[----:B------:R-:W-:-:S05]  /*b360*/  VIADD R0, R0, 0x1 ;  /* 0x0000000100007836 */ /* 0x000fca0000000000 */
[----:B------:R-:W-:-:S04]  /*b370*/  ISETP.NE.AND P1, PT, R0, 0x9, PT ;  /* 0x000000090000780c */ /* 0x000fc80003f25270 */
[----:B------:R-:W-:Y:S02]  /*b380*/  SEL R2, RZ, 0x1, P1 ;  /* 0x00000001ff027807 */ /* 0x000fe40000800000 */
[----:B------:R-:W-:Y:S02]  /*b390*/  SEL R0, R0, RZ, P1 ;  /* 0x000000ff00007207 */ /* 0x000fe40000800000 */
[----:B------:R-:W-:-:S03]  /*b3a0*/  LOP3.LUT R7, R7, R2, RZ, 0x3c, !PT ;  /* 0x0000000207077212 */ /* 0x000fc600078e3cff */
[----:B0-----:R-:W-:Y:S01]  /*b3b0*/  IMAD R9, R0, 0x8, R3 ;  /* 0x0000000800097824 */ /* 0x001fe200078e0203 */
[----:B------:R-:W-:Y:S01]  /*b3c0*/  SHF.L.U32 R4, R7, 0x1f, RZ ;  /* 0x0000001f07047819 */ /* 0x000fe200000006ff */
[----:B-1----:R-:W-:Y:S06]  /*b3d0*/  @!P0 BRA `(.L_x_310) ;  /* 0x0000000400748947 */ /* 0x002fec0003800000 */
.L_x_326:
        /* <DEDUP_REMOVED lines=9> */
.L_x_327:
        /* <DEDUP_REMOVED lines=9> */
.L_x_328:
        /* <DEDUP_REMOVED lines=9> */
.L_x_329:
        /* <DEDUP_REMOVED lines=9> */
.L_x_330:
[----:B------:R-:W1:Y:S01]  /*b620*/  SYNCS.PHASECHK.TRANS64.TRYWAIT P0, [R9+URZ], R4 ;  /* 0x00000004090075a7 */ /* 0x000e62000800017f */
[----:B------:R-:W-:-:S05]  /*b630*/  VIADD R0, R0, 0x1 ;  /* 0x0000000100007836 */ /* 0x000fca0000000000 */
[----:B------:R-:W-:-:S04]  /*b640*/  ISETP.NE.AND P1, PT, R0, 0x9, PT ;  /* 0x000000090000780c */ /* 0x000fc80003f25270 */
[----:B------:R-:W-:Y:S02]  /*b650*/  SEL R2, RZ, 0x1, P1 ;  /* 0x00000001ff027807 */ /* 0x000fe40000800000 */
[----:B------:R-:W-:Y:S02]  /*b660*/  SEL R0, R0, RZ, P1 ;  /* 0x000000ff00007207 */ /* 0x000fe40000800000 */
[----:B------:R-:W-:Y:S01]  /*b670*/  LOP3.LUT R2, R7, R2, RZ, 0x3c, !PT ;  /* 0x0000000207027212 */ /* 0x000fe200078e3cff */
[----:B-1----:R-:W-:Y:S06]  /*b680*/  @!P0 BRA `(.L_x_315) ;  /* 0x00000004002c8947 */ /* 0x002fec0003800000 */
.L_x_331:
[----:B------:R-:W-:Y:S01]  /*b690*/  IMAD R3, R0, 0x8, R3 ;  /* 0x0000000800037824 */ /* 0x000fe200078e0203 */
[----:B------:R-:W-:-:S07]  /*b6a0*/  SHF.L.U32 R0, R2, 0x1f, RZ ;  /* 0x0000001f02007819 */ /* 0x000fce00000006ff */
.L_x_316:
[----:B--2---:R2:W3:Y:S02]  /*b6b0*/  SYNCS.PHASECHK.TRANS64.TRYWAIT P0, [R3+URZ], R0 ;  /* 0x00000000030075a7 */ /* 0x0044e4000800017f */
[----:B---3--:R-:W-:Y:S05]  /*b6c0*/  @!P0 NANOSLEEP.SYNCS 0x989680 ;  /* 0x009896800000895d */ /* 0x008fea0003900000 */
[----:B------:R-:W3:Y:S02]  /*b6d0*/  @!P0 SYNCS.PHASECHK.TRANS64 P0, [R3+URZ], R0 ;  /* 0x00000000030085a7 */ /* 0x000ee4000800007f */
[----:B---3--:R-:W-:Y:S05]  /*b6e0*/  @!P0 BRA `(.L_x_316) ;  /* 0xfffffffc00f08947 */ /* 0x008fea000383ffff */
.L_x_306:
[----:B------:R-:W-:Y:S05]  /*b6f0*/  BSYNC B0 ;  /* 0x0000000000007941 */ /* 0x000fea0003800000 */
.L_x_305:
[----:B------:R-:W-:Y:S05]  /*b700*/  EXIT ;  /* 0x000000000000794d */ /* 0x000fea0003800000 */
.L_x_18:
[----:B---3--:R3:W4:Y:S02]  /*b710*/  SYNCS.PHASECHK.TRANS64.TRYWAIT P1, [R3+URZ], R0 ;  /* 0x00000000030075a7 */ /* 0x008724000802017f */
[----:B----4-:R-:W-:Y:S05]  /*b720*/  @!P1 NANOSLEEP.SYNCS 0x989680 ;  /* 0x009896800000995d */ /* 0x010fea0003900000 */
[----:B------:R-:W4:Y:S02]  /*b730*/  @!P1 SYNCS.PHASECHK.TRANS64 P1, [R3+URZ], R0 ;  /* 0x00000000030095a7 */ /* 0x000f24000802007f */
[----:B----4-:R-:W-:Y:S05]  /*b740*/  @!P1 BRA `(.L_x_18) ;  /* 0xfffffffc00f09947 */ /* 0x010fea000383ffff */
[----:B------:R-:W-:Y:S05]  /*b750*/  BRA `(.L_x_17) ;  /* 0xffffff5800e07947 */ /* 0x000fea000383ffff */
.L_x_23:
[----:B-1----:R-:W-:-:S04]  /*b760*/  IMAD.U32 R4, RZ, RZ, UR4 ;  /* 0x00000004ff047e24 */ /* 0x002fc8000f8e00ff */
[----:B------:R1:W2:Y:S03]  /*b770*/  SYNCS.PHASECHK.TRANS64.TRYWAIT P1, [R4+URZ], R3 ;  /* 0x00000003040075a7 */ /* 0x0002a6000802017f */
[----:B--2---:R-:W-:Y:S05]  /*b780*/  @!P1 NANOSLEEP.SYNCS 0x989680 ;  /* 0x009896800000995d */ /* 0x004fea0003900000 */
[----:B------:R-:W2:Y:S02]  /*b790*/  @!P1 SYNCS.PHASECHK.TRANS64 P1, [R4+URZ], R3 ;  /* 0x00000003040095a7 */ /* 0x000ea4000802007f */
[----:B--2---:R-:W-:Y:S05]  /*b7a0*/  @!P1 BRA `(.L_x_23) ;  /* 0xfffffffc00ec9947 */ /* 0x004fea000383ffff */
[----:B------:R-:W-:Y:S05]  /*b7b0*/  BRA `(.L_x_22) ;  /* 0xffffff5c00847947 */ /* 0x000fea000383ffff */
.L_x_292:
[----:B------:R-:W-:Y:S01]  /*b7c0*/  BSSY B1, `(.L_x_317) ;  /* 0x0000006000017945 */ /* 0x000fe20003800000 */
[----:B------:R-:W-:-:S07]  /*b7d0*/  IMAD.MOV.U32 R15, RZ, RZ, -0x1 ;  /* 0xffffffffff0f7424 */ /* 0x000fce00078e00ff */
[----:B------:R-:W-:Y:S05]  /*b7e0*/  WARPSYNC.COLLECTIVE R15, `(.L_x_318) ;  /* 0x000000000f0c7348 */ /* 0x000fea0003c00000 */
[----:B------:R-:W-:Y:S02]  /*b7f0*/  ELECT P6, UR62, PT ;  /* 0x00000000003e782f */ /* 0x000fe400038c0000 */
[----:B------:R-:W-:Y:S01]  /*b800*/  MOV R14, UR62 ;  /* 0x0000003e000e7c02 */ /* 0x000fe20008000f00 */
[----:B------:R-:W-:Y:S10]  /*b810*/  ENDCOLLECTIVE ;  /* 0x000000000000791b */ /* 0x000ff40003800000 */
.L_x_318:
[----:B------:R-:W-:Y:S05]  /*b820*/  BSYNC B1 ;  /* 0x0000000000017941 */ /* 0x000fea0003800000 */
.L_x_317:
[----:B------:R-:W-:Y:S05]  /*b830*/  BRA `(.L_x_319) ;  /* 0xffffffec00947947 */ /* 0x000fea000383ffff */
.L_x_295:
[----:B0-----:R0:W1:Y:S02]  /*b840*/  SYNCS.PHASECHK.TRANS64.TRYWAIT P1, [R14+URZ+0x48], R7 ;  /* 0x000048070e0075a7 */ /* 0x001064000802017f */
[----:B-1----:R-:W-:Y:S05]  /*b850*/  @!P1 NANOSLEEP.SYNCS 0x989680 ;  /* 0x009896800000995d */ /* 0x002fea0003900000 */
[----:B------:R-:W1:Y:S02]  /*b860*/  @!P1 SYNCS.PHASECHK.TRANS64 P1, [R14+URZ+0x48], R7 ;  /* 0x000048070e0095a7 */ /* 0x000e64000802007f */
[----:B-1----:R-:W-:Y:S05]  /*b870*/  @!P1 BRA `(.L_x_295) ;  /* 0xfffffffc00f09947 */ /* 0x002fea000383ffff */
[----:B------:R-:W-:Y:S05]  /*b880*/  BRA `(.L_x_320) ;  /* 0xffffffec00c87947 */ /* 0x000fea000383ffff */
.L_x_304:
[----:B------:R-:W-:Y:S01]  /*b890*/  BSSY B0, `(.L_x_321) ;  /* 0x0000006000007945 */ /* 0x000fe20003800000 */
[----:B------:R-:W-:-:S07]  /*b8a0*/  IMAD.MOV.U32 R15, RZ, RZ, -0x1 ;  /* 0xffffffffff0f7424 */ /* 0x000fce00078e00ff */
[----:B------:R-:W-:Y:S05]  /*b8b0*/  WARPSYNC.COLLECTIVE R15, `(.L_x_322) ;  /* 0x000000000f0c7348 */ /* 0x000fea0003c00000 */
[----:B------:R-:W-:Y:S02]  /*b8c0*/  ELECT P6, UR62, PT ;  /* 0x00000000003e782f */ /* 0x000fe400038c0000 */
[----:B------:R-:W-:Y:S01]  /*b8d0*/  MOV R14, UR62 ;  /* 0x0000003e000e7c02 */ /* 0x000fe20008000f00 */
[----:B------:R-:W-:Y:S10]  /*b8e0*/  ENDCOLLECTIVE ;  /* 0x000000000000791b */ /* 0x000ff40003800000 */
.L_x_322:
[----:B------:R-:W-:Y:S05]  /*b8f0*/  BSYNC B0 ;  /* 0x0000000000007941 */ /* 0x000fea0003800000 */
.L_x_321:
[----:B------:R-:W-:Y:S05]  /*b900*/  BRA `(.L_x_323) ;  /* 0xfffffff800187947 */ /* 0x000fea000383ffff */
.L_x_308:
[----:B0-----:R0:W1:Y:S02]  /*b910*/  SYNCS.PHASECHK.TRANS64.TRYWAIT P0, [R7+URZ], R2 ;  /* 0x00000002070075a7 */ /* 0x001064000800017f */
[----:B-1----:R-:W-:Y:S05]  /*b920*/  @!P0 NANOSLEEP.SYNCS 0x989680 ;  /* 0x009896800000895d */ /* 0x002fea0003900000 */
[----:B------:R-:W1:Y:S02]  /*b930*/  @!P0 SYNCS.PHASECHK.TRANS64 P0, [R7+URZ], R2 ;  /* 0x00000002070085a7 */ /* 0x000e64000800007f */
[----:B-1----:R-:W-:Y:S05]  /*b940*/  @!P0 BRA `(.L_x_308) ;  /* 0xfffffffc00f08947 */ /* 0x002fea000383ffff */
[----:B------:R-:W-:Y:S05]  /*b950*/  BRA `(.L_x_324) ;  /* 0xfffffff800587947 */ /* 0x000fea000383ffff */
.L_x_309:
[----:B0-----:R0:W1:Y:S02]  /*b960*/  SYNCS.PHASECHK.TRANS64.TRYWAIT P0, [R9+URZ], R4 ;  /* 0x00000004090075a7 */ /* 0x001064000800017f */
[----:B-1----:R-:W-:Y:S05]  /*b970*/  @!P0 NANOSLEEP.SYNCS 0x989680 ;  /* 0x009896800000895d */ /* 0x002fea0003900000 */
[----:B------:R-:W1:Y:S02]  /*b980*/  @!P0 SYNCS.PHASECHK.TRANS64 P0, [R9+URZ], R4 ;  /* 0x00000004090085a7 */ /* 0x000e64000800007f */
[----:B-1----:R-:W-:Y:S05]  /*b990*/  @!P0 BRA `(.L_x_309) ;  /* 0xfffffffc00f08947 */ /* 0x002fea000383ffff */
[----:B------:R-:W-:Y:S05]  /*b9a0*/  BRA `(.L_x_325) ;  /* 0xfffffff800687947 */ /* 0x000fea000383ffff */
.L_x_310:
[----:B0-----:R0:W1:Y:S02]  /*b9b0*/  SYNCS.PHASECHK.TRANS64.TRYWAIT P0, [R6+URZ], R5 ;  /* 0x00000005060075a7 */ /* 0x001064000800017f */
[----:B-1----:R-:W-:Y:S05]  /*b9c0*/  @!P0 NANOSLEEP.SYNCS 0x989680 ;  /* 0x009896800000895d */ /* 0x002fea0003900000 */
[----:B------:R-:W1:Y:S02]  /*b9d0*/  @!P0 SYNCS.PHASECHK.TRANS64 P0, [R6+URZ], R5 ;  /* 0x00000005060085a7 */ /* 0x000e64000800007f */
[----:B-1----:R-:W-:Y:S05]  /*b9e0*/  @!P0 BRA `(.L_x_310) ;  /* 0xfffffffc00f08947 */ /* 0x002fea000383ffff */
[----:B------:R-:W-:Y:S05]  /*b9f0*/  BRA `(.L_x_326) ;  /* 0xfffffff800787947 */ /* 0x000fea000383ffff */
.L_x_311:
[----:B0-----:R0:W1:Y:S02]  /*ba00*/  SYNCS.PHASECHK.TRANS64.TRYWAIT P0, [R9+URZ], R4 ;  /* 0x00000004090075a7 */ /* 0x001064000800017f */
[----:B-1----:R-:W-:Y:S05]  /*ba10*/  @!P0 NANOSLEEP.SYNCS 0x989680 ;  /* 0x009896800000895d */ /* 0x002fea0003900000 */
[----:B------:R-:W1:Y:S02]  /*ba20*/  @!P0 SYNCS.PHASECHK.TRANS64 P0, [R9+URZ], R4 ;  /* 0x00000004090085a7 */ /* 0x000e64000800007f */
[----:B-1----:R-:W-:Y:S05]  /*ba30*/  @!P0 BRA `(.L_x_311) ;  /* 0xfffffffc00f08947 */ /* 0x002fea000383ffff */
[----:B------:R-:W-:Y:S05]  /*ba40*/  BRA `(.L_x_327) ;  /* 0xfffffff800887947 */ /* 0x000fea000383ffff */
.L_x_312:
[----:B0-----:R0:W1:Y:S02]  /*ba50*/  SYNCS.PHASECHK.TRANS64.TRYWAIT P0, [R6+URZ], R5 ;  /* 0x00000005060075a7 */ /* 0x001064000800017f */
[----:B-1----:R-:W-:Y:S05]  /*ba60*/  @!P0 NANOSLEEP.SYNCS 0x989680 ;  /* 0x009896800000895d */ /* 0x002fea0003900000 */
[----:B------:R-:W1:Y:S02]  /*ba70*/  @!P0 SYNCS.PHASECHK.TRANS64 P0, [R6+URZ], R5 ;  /* 0x00000005060085a7 */ /* 0x000e64000800007f */
[----:B-1----:R-:W-:Y:S05]  /*ba80*/  @!P0 BRA `(.L_x_312) ;  /* 0xfffffffc00f08947 */ /* 0x002fea000383ffff */
[----:B------:R-:W-:Y:S05]  /*ba90*/  BRA `(.L_x_328) ;  /* 0xfffffff800987947 */ /* 0x000fea000383ffff */
.L_x_313:
[----:B0-----:R0:W1:Y:S02]  /*baa0*/  SYNCS.PHASECHK.TRANS64.TRYWAIT P0, [R9+URZ], R4 ;  /* 0x00000004090075a7 */ /* 0x001064000800017f */
[----:B-1----:R-:W-:Y:S05]  /*bab0*/  @!P0 NANOSLEEP.SYNCS 0x989680 ;  /* 0x009896800000895d */ /* 0x002fea0003900000 */
[----:B------:R-:W1:Y:S02]  /*bac0*/  @!P0 SYNCS.PHASECHK.TRANS64 P0, [R9+URZ], R4 ;  /* 0x00000004090085a7 */ /* 0x000e64000800007f */
[----:B-1----:R-:W-:Y:S05]  /*bad0*/  @!P0 BRA `(.L_x_313) ;  /* 0xfffffffc00f08947 */ /* 0x002fea000383ffff */
[----:B------:R-:W-:Y:S05]  /*bae0*/  BRA `(.L_x_329) ;  /* 0xfffffff800a87947 */ /* 0x000fea000383ffff */
.L_x_314:
[----:B0-----:R0:W1:Y:S02]  /*baf0*/  SYNCS.PHASECHK.TRANS64.TRYWAIT P0, [R6+URZ], R5 ;  /* 0x00000005060075a7 */ /* 0x001064000800017f */
[----:B-1----:R-:W-:Y:S05]  /*bb00*/  @!P0 NANOSLEEP.SYNCS 0x989680 ;  /* 0x009896800000895d */ /* 0x002fea0003900000 */
[----:B------:R-:W1:Y:S02]  /*bb10*/  @!P0 SYNCS.PHASECHK.TRANS64 P0, [R6+URZ], R5 ;  /* 0x00000005060085a7 */ /* 0x000e64000800007f */
[----:B-1----:R-:W-:Y:S05]  /*bb20*/  @!P0 BRA `(.L_x_314) ;  /* 0xfffffffc00f08947 */ /* 0x002fea000383ffff */
[----:B------:R-:W-:Y:S05]  /*bb30*/  BRA `(.L_x_330) ;  /* 0xfffffff800b87947 */ /* 0x000fea000383ffff */
.L_x_315:
[----:B-1----:R1:W2:Y:S02]  /*bb40*/  SYNCS.PHASECHK.TRANS64.TRYWAIT P0, [R9+URZ], R4 ;  /* 0x00000004090075a7 */ /* 0x0022a4000800017f */
[----:B--2---:R-:W-:Y:S05]  /*bb50*/  @!P0 NANOSLEEP.SYNCS 0x989680 ;  /* 0x009896800000895d */ /* 0x004fea0003900000 */
[----:B------:R-:W2:Y:S02]  /*bb60*/  @!P0 SYNCS.PHASECHK.TRANS64 P0, [R9+URZ], R4 ;  /* 0x00000004090085a7 */ /* 0x000ea4000800007f */
[----:B--2---:R-:W-:Y:S05]  /*bb70*/  @!P0 BRA `(.L_x_315) ;  /* 0xfffffffc00f08947 */ /* 0x004fea000383ffff */
[----:B------:R-:W-:Y:S05]  /*bb80*/  BRA `(.L_x_331) ;  /* 0xfffffff800c07947 */ /* 0x000fea000383ffff */
.L_x_332:
[----:B------:R-:W-:-:S00]  /*bb90*/  BRA `(.L_x_332) ;  /* 0xfffffffc00fc7947 */ /* 0x000fc0000383ffff */
[----:B------:R-:W-:-:S00]  /*bba0*/  NOP ;  /* 0x0000000000007918 */ /* 0x000fc00000000000 */
        /* <DEDUP_REMOVED lines=13> */
.L_x_333:


//--------------------- .nv.global.init           --------------------------
	.section	.nv.global.init,"aw",@progbits
.nv.global.init:
	.type		$str$22,@object
	.size		$str$22,($str$23 - $str$22)
$str$22:
        /*0000*/ 	.byte	0x6b, 0x5f, 0x74, 0x69, 0x6c, 0x65, 0x5f, 0x63, 0x6f, 0x75, 0x6e, 0x74, 0x20, 0x3e, 0x3d, 0x20
        /*0010*/ 	.byte	0x31, 0x00
	.type		$str$23,@object
	.size		$str$23,(__unnamed_1 - $str$23)
$str$23:
        /*0012*/ 	.byte	0x2f, 0x74, 0x6d, 0x70, 0x2f, 0x63, 0x75, 0x74, 0x6c, 0x61, 0x73, 0x73, 0x5f, 0x73, 0x77, 0x65
        /*0022*/ 	.byte	0x65, 0x70, 0x5f, 0x73, 0x72, 0x63, 0x2f, 0x69, 0x6e, 0x63, 0x6c, 0x75, 0x64, 0x65, 0x2f, 0x63
        /*0032*/ 	.byte	0x75, 0x74, 0x6c, 0x61, 0x73, 0x73, 0x2f, 0x67, 0x65, 0x6d, 0x6d, 0x2f, 0x63, 0x6f, 0x6c, 0x6c
        /*0042*/ 	.byte	0x65, 0x63, 0x74, 0x69, 0x76, 0x65, 0x2f, 0x73, 0x6d, 0x39, 0x30, 0x5f, 0x6d, 0x6d, 0x61, 0x5f
        /*0052*/ 	.byte	0x74, 0x6d, 0x61, 0x5f, 0x67, 0x6d, 0x6d, 0x61, 0x5f, 0x73, 0x73, 0x5f, 0x77, 0x61, 0x72, 0x70
        /*0062*/ 	.byte	0x73, 0x70, 0x65, 0x63, 0x69, 0x61, 0x6c, 0x69, 0x7a, 0x65, 0x64, 0x2e, 0x68, 0x70, 0x70, 0x00
	.type		__unnamed_1,@object
	.size		__unnamed_1,(.L_0 - __unnamed_1)
__unnamed_1:
        /*0072*/ 	.byte	0x76, 0x6f, 0x69, 0x64, 0x20, 0x63, 0x75, 0x74, 0x6c, 0x61, 0x73, 0x73, 0x3a, 0x3a, 0x67, 0x65
        /* <DEDUP_REMOVED lines=179> */
        /*0bb2*/ 	.byte	0x3a, 0x3a, 0x69, 0x64, 0x65, 0x6e, 0x74, 0x69, 0x74, 0x79, 0x5d, 0x00
.L_0:


//--------------------- .nv.shared._ZN7cutlass13device_kernelINS_4gemm6kernel13GemmUniversalIN4cute5tupleIJiiiiEEENS1_10collective13CollectiveMmaINS1_34MainloopSm90TmaGmmaWarpSpecializedILi9ENS5_IJNS4_1CILi1EEESB_SB_EEENS1_35KernelTmaWarpSpecializedCooperativeEEENS5_IJNSA_ILi128EEENSA_ILi256EEENSA_ILi32EEEEEENS_6half_tENS5_IJlSB_lEEESJ_SK_NS4_8TiledMMAINS4_8MMA_AtomIJNS4_4SM904GMMA26MMA_64x256x16_F32F16F16_SSILNSO_5MajorE0ELSQ_0ELNSO_7ScaleInE1ELSR_1EEEEEENS4_6LayoutINS5_IJNSA_ILi2EEESB_SB_EEENS5_IJSB_NSA_ILi0EEESX_EEEEENS5_IJNS4_10UnderscoreES10_S10_EEEEENS4_13SM90_TMA_LOADENS4_14ComposedLayoutINS4_7SwizzleILi2ELi4ELi3EEENS4_18smem_ptr_flag_bitsILi16EEENSU_INS5_IJNSA_ILi8EEESH_EEENS5_IJSH_SB_EEEEEEEvNS4_8identityES13_S1D_vS1E_EENS_8epilogue10collective6detail29Sm90TmaWarpSpecializedAdapterINS1H_15DefaultEpilogueISJ_SK_SK_NS1G_6thread17LinearCombinationISJ_Li1EffLNS1L_9ScaleType4KindE0ELNS_15FloatRoundStyleE2ESJ_EENS1_15EpilogueDefaultEEEEEvvEEEEvNT_6ParamsE --------------------------
	.section	.nv.shared._ZN7cutlass13device_kernelINS_4gemm6kernel13GemmUniversalIN4cute5tupleIJiiiiEEENS1_10collective13CollectiveMmaINS1_34MainloopSm90TmaGmmaWarpSpecializedILi9ENS5_IJNS4_1CILi1EEESB_SB_EEENS1_35KernelTmaWarpSpecializedCooperativeEEENS5_IJNSA_ILi128EEENSA_ILi256EEENSA_ILi32EEEEEENS_6half_tENS5_IJlSB_lEEESJ_SK_NS4_8TiledMMAINS4_8MMA_AtomIJNS4_4SM904GMMA26MMA_64x256x16_F32F16F16_SSILNSO_5MajorE0ELSQ_0ELNSO_7ScaleInE1ELSR_1EEEEEENS4_6LayoutINS5_IJNSA_ILi2EEESB_SB_EEENS5_IJSB_NSA_ILi0EEESX_EEEEENS5_IJNS4_10UnderscoreES10_S10_EEEEENS4_13SM90_TMA_LOADENS4_14ComposedLayoutINS4_7SwizzleILi2ELi4ELi3EEENS4_18smem_ptr_flag_bitsILi16EEENSU_INS5_IJNSA_ILi8EEESH_EEENS5_IJSH_SB_EEEEEEEvNS4_8identityES13_S1D_vS1E_EENS_8epilogue10collective6detail29Sm90TmaWarpSpecializedAdapterINS1H_15DefaultEpilogueISJ_SK_SK_NS1G_6thread17LinearCombinationISJ_Li1EffLNS1L_9ScaleType4KindE0ELNS_15FloatRoundStyleE2ESJ_EENS1_15EpilogueDefaultEEEEEvvEEEEvNT_6ParamsE,"aw",@nobits
	.sectionflags	@""
	.align	16
	.zero		1024


//--------------------- .nv.shared.reserved.0     --------------------------
	.section	.nv.shared.reserved.0,"aw",@nobits
	.weak		__nv_reservedSMEM_offset_0_alias
	.size		__nv_reservedSMEM_offset_0_alias, 0, 0
	.other		__nv_reservedSMEM_offset_0_alias,@"STO_CUDA_RESERVED_SHARED STV_DEFAULT"
__nv_reservedSMEM_offset_0_alias:
	.zero		0


//--------------------- .nv.global                --------------------------
	.section	.nv.global,"aw",@nobits
.nv.global:
	.type		_ZN40_INTERNAL_65076640_4_k_cu_c0c91a3e_239804cute1_E,@object
	.size		_ZN40_INTERNAL_65076640_4_k_cu_c0c91a3e_239804cute1_E,(_ZN40_INTERNAL_65076640_4_k_cu_c0c91a3e_239804cuda3std3__45__cpo6cbeginE - _ZN40_INTERNAL_65076640_4_k_cu_c0c91a3e_239804cute1_E)
_ZN40_INTERNAL_65076640_4_k_cu_c0c91a3e_239804cute1_E:
	.zero		1
	.type		_ZN40_INTERNAL_65076640_4_k_cu_c0c91a3e_239804cuda3std3__45__cpo6cbeginE,@object
	.size		_ZN40_INTERNAL_65076640_4_k_cu_c0c91a3e_239804cuda3std3__45__cpo6cbeginE,(_ZN40_INTERNAL_65076640_4_k_cu_c0c91a3e_239804cuda3std3__48in_placeE - _ZN40_INTERNAL_65076640_4_k_cu_c0c91a3e_239804cuda3std3__45__cpo6cbeginE)
_ZN40_INTERNAL_65076640_4_k_cu_c0c91a3e_239804cuda3std3__45__cpo6cbeginE:
	.zero		1
	.type		_ZN40_INTERNAL_65076640_4_k_cu_c0c91a3e_239804cuda3std3__48in_placeE,@object
	.size		_ZN40_INTERNAL_65076640_4_k_cu_c0c91a3e_239804cuda3std3__48in_placeE,(_ZN40_INTERNAL_65076640_4_k_cu_c0c91a3e_239804cuda3std6ranges3__45__cpo9iter_moveE - _ZN40_INTERNAL_65076640_4_k_cu_c0c91a3e_239804cuda3std3__48in_placeE)
_ZN40_INTERNAL_65076640_4_k_cu_c0c91a3e_239804cuda3std3__48in_placeE:
	.zero		1
	.type		_ZN40_INTERNAL_65076640_4_k_cu_c0c91a3e_239804cuda3std6ranges3__45__cpo9iter_moveE,@object
	.size		_ZN40_INTERNAL_65076640_4_k_cu_c0c91a3e_239804cuda3std6ranges3__45__cpo9iter_moveE,(_ZN40_INTERNAL_65076640_4_k_cu_c0c91a3e_239804cuda3std3__45__cpo5beginE - _ZN40_INTERNAL_65076640_4_k_cu_c0c91a3e_239804cuda3std6ranges3__45__cpo9iter_moveE)
_ZN40_INTERNAL_65076640_4_k_cu_c0c91a3e_239804cuda3std6ranges3__45__cpo9iter_moveE:
	.zero		1
	.type		_ZN40_INTERNAL_65076640_4_k_cu_c0c91a3e_239804cuda3std3__45__cpo5beginE,@object
	.size		_ZN40_INTERNAL_65076640_4_k_cu_c0c91a3e_239804cuda3std3__45__cpo5beginE,(_ZN40_INTERNAL_65076640_4_k_cu_c0c91a3e_239804cuda3std3__442_GLOBAL__N__65076640_4_k_cu_c0c91a3e_239806ignoreE - _ZN40_INTERNAL_65076640_4_k_cu_c0c91a3e_239804cuda3std3__45__cpo5beginE)
_ZN40_INTERNAL_65076640_4_k_cu_c0c91a3e_239804cuda3std3__45__cpo5beginE:
	.zero		1
	.type		_ZN40_INTERNAL_65076640_4_k_cu_c0c91a3e_239804cuda3std3__442_GLOBAL__N__65076640_4_k_cu_c0c91a3e_239806ignoreE,@object
	.size		_ZN40_INTERNAL_65076640_4_k_cu_c0c91a3e_239804cuda3std3__442_GLOBAL__N__65076640_4_k_cu_c0c91a3e_239806ignoreE,(_ZN40_INTERNAL_65076640_4_k_cu_c0c91a3e_239804cute7productE - _ZN40_INTERNAL_65076640_4_k_cu_c0c91a3e_239804cuda3std3__442_GLOBAL__N__65076640_4_k_cu_c0c91a3e_239806ignoreE)
_ZN40_INTERNAL_65076640_4_k_cu_c0c91a3e_239804cuda3std3__442_GLOBAL__N__65076640_4_k_cu_c0c91a3e_239806ignoreE:
	.zero		1
	.type		_ZN40_INTERNAL_65076640_4_k_cu_c0c91a3e_239804cute7productE,@object
	.size		_ZN40_INTERNAL_65076640_4_k_cu_c0c91a3e_239804cute7productE,(_ZN40_INTERNAL_65076640_4_k_cu_c0c91a3e_239804cuda3std3__45__cpo3endE - _ZN40_INTERNAL_65076640_4_k_cu_c0c91a3e_239804cute7productE)
_ZN40_INTERNAL_65076640_4_k_cu_c0c91a3e_239804cute7productE:
	.zero		1
	.type		_ZN40_INTERNAL_65076640_4_k_cu_c0c91a3e_239804cuda3std3__45__cpo3endE,@object
	.size		_ZN40_INTERNAL_65076640_4_k_cu_c0c91a3e_239804cuda3std3__45__cpo3endE,(_ZN40_INTERNAL_65076640_4_k_cu_c0c91a3e_239804cuda3std3__419piecewise_constructE - _ZN40_INTERNAL_65076640_4_k_cu_c0c91a3e_239804cuda3std3__45__cpo3endE)
_ZN40_INTERNAL_65076640_4_k_cu_c0c91a3e_239804cuda3std3__45__cpo3endE:
	.zero		1
	.type		_ZN40_INTERNAL_65076640_4_k_cu_c0c91a3e_239804cuda3std3__419piecewise_constructE,@object
	.size		_ZN40_INTERNAL_65076640_4_k_cu_c0c91a3e_239804cuda3std3__419piecewise_constructE,(_ZN40_INTERNAL_65076640_4_k_cu_c0c91a3e_239804cuda3std3__45__cpo4cendE - _ZN40_INTERNAL_65076640_4_k_cu_c0c91a3e_239804cuda3std3__419piecewise_constructE)
_ZN40_INTERNAL_65076640_4_k_cu_c0c91a3e_239804cuda3std3__419piecewise_constructE:
	.zero		1
	.type		_ZN40_INTERNAL_65076640_4_k_cu_c0c91a3e_239804cuda3std3__45__cpo4cendE,@object
	.size		_ZN40_INTERNAL_65076640_4_k_cu_c0c91a3e_239804cuda3std3__45__cpo4cendE,(_ZN40_INTERNAL_65076640_4_k_cu_c0c91a3e_239804cuda3std6ranges3__45__cpo4swapE - _ZN40_INTERNAL_65076640_4_k_cu_c0c91a3e_239804cuda3std3__45__cpo4cendE)
_ZN40_INTERNAL_65076640_4_k_cu_c0c91a3e_239804cuda3std3__45__cpo4cendE:
	.zero		1
	.type		_ZN40_INTERNAL_65076640_4_k_cu_c0c91a3e_239804cuda3std6ranges3__45__cpo4swapE,@object
	.size		_ZN40_INTERNAL_65076640_4_k_cu_c0c91a3e_239804cuda3std6ranges3__45__cpo4swapE,(.L_8 - _ZN40_INTERNAL_65076640_4_k_cu_c0c91a3e_239804cuda3std6ranges3__45__cpo4swapE)
_ZN40_INTERNAL_65076640_4_k_cu_c0c91a3e_239804cuda3std6ranges3__45__cpo4swapE:
	.zero		1
.L_8:


//--------------------- .nv.constant0._ZN7cutlass13device_kernelINS_4gemm6kernel13GemmUniversalIN4cute5tupleIJiiiiEEENS1_10collective13CollectiveMmaINS1_34MainloopSm90TmaGmmaWarpSpecializedILi9ENS5_IJNS4_1CILi1EEESB_SB_EEENS1_35KernelTmaWarpSpecializedCooperativeEEENS5_IJNSA_ILi128EEENSA_ILi256EEENSA_ILi32EEEEEENS_6half_tENS5_IJlSB_lEEESJ_SK_NS4_8TiledMMAINS4_8MMA_AtomIJNS4_4SM904GMMA26MMA_64x256x16_F32F16F16_SSILNSO_5MajorE0ELSQ_0ELNSO_7ScaleInE1ELSR_1EEEEEENS4_6LayoutINS5_IJNSA_ILi2EEESB_SB_EEENS5_IJSB_NSA_ILi0EEESX_EEEEENS5_IJNS4_10UnderscoreES10_S10_EEEEENS4_13SM90_TMA_LOADENS4_14ComposedLayoutINS4_7SwizzleILi2ELi4ELi3EEENS4_18smem_ptr_flag_bitsILi16EEENSU_INS5_IJNSA_ILi8EEESH_EEENS5_IJSH_SB_EEEEEEEvNS4_8identityES13_S1D_vS1E_EENS_8epilogue10collective6detail29Sm90TmaWarpSpecializedAdapterINS1H_15DefaultEpilogueISJ_SK_SK_NS1G_6thread17LinearCombinationISJ_Li1EffLNS1L_9ScaleType4KindE0ELNS_15FloatRoundStyleE2ESJ_EENS1_15EpilogueDefaultEEEEEvvEEEEvNT_6ParamsE --------------------------
	.section	.nv.constant0._ZN7cutlass13device_kernelINS_4gemm6kernel13GemmUniversalIN4cute5tupleIJiiiiEEENS1_10collective13CollectiveMmaINS1_34MainloopSm90TmaGmmaWarpSpecializedILi9ENS5_IJNS4_1CILi1EEESB_SB_EEENS1_35KernelTmaWarpSpecializedCooperativeEEENS5_IJNSA_ILi128EEENSA_ILi256EEENSA_ILi32EEEEEENS_6half_tENS5_IJlSB_lEEESJ_SK_NS4_8TiledMMAINS4_8MMA_AtomIJNS4_4SM904GMMA26MMA_64x256x16_F32F16F16_SSILNSO_5MajorE0ELSQ_0ELNSO_7ScaleInE1ELSR_1EEEEEENS4_6LayoutINS5_IJNSA_ILi2EEESB_SB_EEENS5_IJSB_NSA_ILi0EEESX_EEEEENS5_IJNS4_10UnderscoreES10_S10_EEEEENS4_13SM90_TMA_LOADENS4_14ComposedLayoutINS4_7SwizzleILi2ELi4ELi3EEENS4_18smem_ptr_flag_bitsILi16EEENSU_INS5_IJNSA_ILi8EEESH_EEENS5_IJSH_SB_EEEEEEEvNS4_8identityES13_S1D_vS1E_EENS_8epilogue10collective6detail29Sm90TmaWarpSpecializedAdapterINS1H_15DefaultEpilogueISJ_SK_SK_NS1G_6thread17LinearCombinationISJ_Li1EffLNS1L_9ScaleType4KindE0ELNS_15FloatRoundStyleE2ESJ_EENS1_15EpilogueDefaultEEEEEvvEEEEvNT_6ParamsE,"a",@progbits
	.sectionflags	@""
	.align	4
.nv.constant0._ZN7cutlass13device_kernelINS_4gemm6kernel13GemmUniversalIN4cute5tupleIJiiiiEEENS1_10collective13CollectiveMmaINS1_34MainloopSm90TmaGmmaWarpSpecializedILi9ENS5_IJNS4_1CILi1EEESB_SB_EEENS1_35KernelTmaWarpSpecializedCooperativeEEENS5_IJNSA_ILi128EEENSA_ILi256EEENSA_ILi32EEEEEENS_6half_tENS5_IJlSB_lEEESJ_SK_NS4_8TiledMMAINS4_8MMA_AtomIJNS4_4SM904GMMA26MMA_64x256x16_F32F16F16_SSILNSO_5MajorE0ELSQ_0ELNSO_7ScaleInE1ELSR_1EEEEEENS4_6LayoutINS5_IJNSA_ILi2EEESB_SB_EEENS5_IJSB_NSA_ILi0EEESX_EEEEENS5_IJNS4_10UnderscoreES10_S10_EEEEENS4_13SM90_TMA_LOADENS4_14ComposedLayoutINS4_7SwizzleILi2ELi4ELi3EEENS4_18smem_ptr_flag_bitsILi16EEENSU_INS5_IJNSA_ILi8EEESH_EEENS5_IJSH_SB_EEEEEEEvNS4_8identityES13_S1D_vS1E_EENS_8epilogue10collective6detail29Sm90TmaWarpSpecializedAdapterINS1H_15DefaultEpilogueISJ_SK_SK_NS1G_6thread17LinearCombinationISJ_Li1EffLNS1L_9ScaleType4KindE0ELNS_15FloatRoundStyleE2ESJ_EENS1_15EpilogueDefaultEEEEEvvEEEEvNT_6ParamsE:
	.zero		1664


//--------------------- SYMBOLS --------------------------

	.type		.nv.reservedSmem.offset0,@object
	.size		.nv.reservedSmem.offset0,0x4
	.type		__assertfail,@function
